//
// Generated by NVIDIA NVVM Compiler
//
// Compiler Build ID: CL-36424714
// Cuda compilation tools, release 13.0, V13.0.88
// Based on NVVM 20.0.0
//

.version 9.0
.target sm_100
.address_size 64

	// .globl	_Z35prepareHorizontalPottsProblems8ADMMPfS_S_S_S_S_S_S_S_S_fjjj

.visible .entry _Z35prepareHorizontalPottsProblems8ADMMPfS_S_S_S_S_S_S_S_S_fjjj(
	.param .u64 .ptr .align 1 _Z35prepareHorizontalPottsProblems8ADMMPfS_S_S_S_S_S_S_S_S_fjjj_param_0,
	.param .u64 .ptr .align 1 _Z35prepareHorizontalPottsProblems8ADMMPfS_S_S_S_S_S_S_S_S_fjjj_param_1,
	.param .u64 .ptr .align 1 _Z35prepareHorizontalPottsProblems8ADMMPfS_S_S_S_S_S_S_S_S_fjjj_param_2,
	.param .u64 .ptr .align 1 _Z35prepareHorizontalPottsProblems8ADMMPfS_S_S_S_S_S_S_S_S_fjjj_param_3,
	.param .u64 .ptr .align 1 _Z35prepareHorizontalPottsProblems8ADMMPfS_S_S_S_S_S_S_S_S_fjjj_param_4,
	.param .u64 .ptr .align 1 _Z35prepareHorizontalPottsProblems8ADMMPfS_S_S_S_S_S_S_S_S_fjjj_param_5,
	.param .u64 .ptr .align 1 _Z35prepareHorizontalPottsProblems8ADMMPfS_S_S_S_S_S_S_S_S_fjjj_param_6,
	.param .u64 .ptr .align 1 _Z35prepareHorizontalPottsProblems8ADMMPfS_S_S_S_S_S_S_S_S_fjjj_param_7,
	.param .u64 .ptr .align 1 _Z35prepareHorizontalPottsProblems8ADMMPfS_S_S_S_S_S_S_S_S_fjjj_param_8,
	.param .u64 .ptr .align 1 _Z35prepareHorizontalPottsProblems8ADMMPfS_S_S_S_S_S_S_S_S_fjjj_param_9,
	.param .f32 _Z35prepareHorizontalPottsProblems8ADMMPfS_S_S_S_S_S_S_S_S_fjjj_param_10,
	.param .u32 _Z35prepareHorizontalPottsProblems8ADMMPfS_S_S_S_S_S_S_S_S_fjjj_param_11,
	.param .u32 _Z35prepareHorizontalPottsProblems8ADMMPfS_S_S_S_S_S_S_S_S_fjjj_param_12,
	.param .u32 _Z35prepareHorizontalPottsProblems8ADMMPfS_S_S_S_S_S_S_S_S_fjjj_param_13
)
{
	.reg .pred 	%p<6>;
	.reg .b32 	%r<21>;
	.reg .b32 	%f<21>;
	.reg .b64 	%rd<37>;

	ld.param.u64 	%rd2, [_Z35prepareHorizontalPottsProblems8ADMMPfS_S_S_S_S_S_S_S_S_fjjj_param_1];
	ld.param.u64 	%rd4, [_Z35prepareHorizontalPottsProblems8ADMMPfS_S_S_S_S_S_S_S_S_fjjj_param_3];
	ld.param.u64 	%rd5, [_Z35prepareHorizontalPottsProblems8ADMMPfS_S_S_S_S_S_S_S_S_fjjj_param_4];
	ld.param.u64 	%rd8, [_Z35prepareHorizontalPottsProblems8ADMMPfS_S_S_S_S_S_S_S_S_fjjj_param_7];
	ld.param.u64 	%rd9, [_Z35prepareHorizontalPottsProblems8ADMMPfS_S_S_S_S_S_S_S_S_fjjj_param_8];
	ld.param.u64 	%rd10, [_Z35prepareHorizontalPottsProblems8ADMMPfS_S_S_S_S_S_S_S_S_fjjj_param_9];
	ld.param.f32 	%f1, [_Z35prepareHorizontalPottsProblems8ADMMPfS_S_S_S_S_S_S_S_S_fjjj_param_10];
	ld.param.u32 	%r4, [_Z35prepareHorizontalPottsProblems8ADMMPfS_S_S_S_S_S_S_S_S_fjjj_param_11];
	ld.param.u32 	%r6, [_Z35prepareHorizontalPottsProblems8ADMMPfS_S_S_S_S_S_S_S_S_fjjj_param_12];
	ld.param.u32 	%r7, [_Z35prepareHorizontalPottsProblems8ADMMPfS_S_S_S_S_S_S_S_S_fjjj_param_13];
	mov.u32 	%r8, %tid.x;
	mov.u32 	%r9, %ntid.x;
	mov.u32 	%r10, %ctaid.x;
	mad.lo.s32 	%r1, %r9, %r10, %r8;
	mov.u32 	%r11, %tid.y;
	mov.u32 	%r12, %ntid.y;
	mov.u32 	%r13, %ctaid.y;
	mad.lo.s32 	%r14, %r12, %r13, %r11;
	mov.u32 	%r15, %tid.z;
	mov.u32 	%r16, %ntid.z;
	mov.u32 	%r17, %ctaid.z;
	mad.lo.s32 	%r3, %r16, %r17, %r15;
	setp.ge.u32 	%p1, %r1, %r4;
	setp.ge.u32 	%p2, %r14, %r6;
	or.pred  	%p3, %p1, %p2;
	setp.ge.u32 	%p4, %r3, %r7;
	or.pred  	%p5, %p3, %p4;
	@%p5 bra 	$L__BB0_2;
	ld.param.u64 	%rd36, [_Z35prepareHorizontalPottsProblems8ADMMPfS_S_S_S_S_S_S_S_S_fjjj_param_6];
	ld.param.u64 	%rd35, [_Z35prepareHorizontalPottsProblems8ADMMPfS_S_S_S_S_S_S_S_S_fjjj_param_5];
	ld.param.u64 	%rd34, [_Z35prepareHorizontalPottsProblems8ADMMPfS_S_S_S_S_S_S_S_S_fjjj_param_2];
	ld.param.u64 	%rd33, [_Z35prepareHorizontalPottsProblems8ADMMPfS_S_S_S_S_S_S_S_S_fjjj_param_0];
	cvta.to.global.u64 	%rd11, %rd35;
	cvta.to.global.u64 	%rd12, %rd33;
	cvta.to.global.u64 	%rd13, %rd34;
	cvta.to.global.u64 	%rd14, %rd4;
	cvta.to.global.u64 	%rd15, %rd5;
	cvta.to.global.u64 	%rd16, %rd8;
	cvta.to.global.u64 	%rd17, %rd9;
	cvta.to.global.u64 	%rd18, %rd10;
	cvta.to.global.u64 	%rd19, %rd36;
	cvta.to.global.u64 	%rd20, %rd2;
	mad.lo.s32 	%r18, %r4, %r14, %r1;
	mul.lo.s32 	%r19, %r4, %r3;
	mad.lo.s32 	%r20, %r19, %r6, %r18;
	mul.wide.u32 	%rd21, %r18, 4;
	add.s64 	%rd22, %rd11, %rd21;
	ld.global.f32 	%f2, [%rd22];
	mul.wide.u32 	%rd23, %r20, 4;
	add.s64 	%rd24, %rd12, %rd23;
	ld.global.f32 	%f3, [%rd24];
	add.f32 	%f4, %f1, %f1;
	add.s64 	%rd25, %rd13, %rd23;
	ld.global.f32 	%f5, [%rd25];
	add.s64 	%rd26, %rd14, %rd23;
	ld.global.f32 	%f6, [%rd26];
	add.f32 	%f7, %f5, %f6;
	add.s64 	%rd27, %rd15, %rd23;
	ld.global.f32 	%f8, [%rd27];
	add.f32 	%f9, %f7, %f8;
	mul.f32 	%f10, %f4, %f9;
	fma.rn.f32 	%f11, %f2, %f3, %f10;
	add.s64 	%rd28, %rd16, %rd23;
	ld.global.f32 	%f12, [%rd28];
	neg.f32 	%f13, %f12;
	add.s64 	%rd29, %rd17, %rd23;
	ld.global.f32 	%f14, [%rd29];
	sub.f32 	%f15, %f13, %f14;
	add.s64 	%rd30, %rd18, %rd23;
	ld.global.f32 	%f16, [%rd30];
	sub.f32 	%f17, %f15, %f16;
	fma.rn.f32 	%f18, %f17, 0f40000000, %f11;
	add.s64 	%rd31, %rd19, %rd21;
	ld.global.f32 	%f19, [%rd31];
	div.rn.f32 	%f20, %f18, %f19;
	add.s64 	%rd32, %rd20, %rd23;
	st.global.f32 	[%rd32], %f20;
$L__BB0_2:
	ret;

}
	// .globl	_Z33prepareDiagonalPottsProblems8ADMMPfS_S_S_S_S_S_S_S_S_fjjj
.visible .entry _Z33prepareDiagonalPottsProblems8ADMMPfS_S_S_S_S_S_S_S_S_fjjj(
	.param .u64 .ptr .align 1 _Z33prepareDiagonalPottsProblems8ADMMPfS_S_S_S_S_S_S_S_S_fjjj_param_0,
	.param .u64 .ptr .align 1 _Z33prepareDiagonalPottsProblems8ADMMPfS_S_S_S_S_S_S_S_S_fjjj_param_1,
	.param .u64 .ptr .align 1 _Z33prepareDiagonalPottsProblems8ADMMPfS_S_S_S_S_S_S_S_S_fjjj_param_2,
	.param .u64 .ptr .align 1 _Z33prepareDiagonalPottsProblems8ADMMPfS_S_S_S_S_S_S_S_S_fjjj_param_3,
	.param .u64 .ptr .align 1 _Z33prepareDiagonalPottsProblems8ADMMPfS_S_S_S_S_S_S_S_S_fjjj_param_4,
	.param .u64 .ptr .align 1 _Z33prepareDiagonalPottsProblems8ADMMPfS_S_S_S_S_S_S_S_S_fjjj_param_5,
	.param .u64 .ptr .align 1 _Z33prepareDiagonalPottsProblems8ADMMPfS_S_S_S_S_S_S_S_S_fjjj_param_6,
	.param .u64 .ptr .align 1 _Z33prepareDiagonalPottsProblems8ADMMPfS_S_S_S_S_S_S_S_S_fjjj_param_7,
	.param .u64 .ptr .align 1 _Z33prepareDiagonalPottsProblems8ADMMPfS_S_S_S_S_S_S_S_S_fjjj_param_8,
	.param .u64 .ptr .align 1 _Z33prepareDiagonalPottsProblems8ADMMPfS_S_S_S_S_S_S_S_S_fjjj_param_9,
	.param .f32 _Z33prepareDiagonalPottsProblems8ADMMPfS_S_S_S_S_S_S_S_S_fjjj_param_10,
	.param .u32 _Z33prepareDiagonalPottsProblems8ADMMPfS_S_S_S_S_S_S_S_S_fjjj_param_11,
	.param .u32 _Z33prepareDiagonalPottsProblems8ADMMPfS_S_S_S_S_S_S_S_S_fjjj_param_12,
	.param .u32 _Z33prepareDiagonalPottsProblems8ADMMPfS_S_S_S_S_S_S_S_S_fjjj_param_13
)
{
	.reg .pred 	%p<6>;
	.reg .b32 	%r<21>;
	.reg .b32 	%f<20>;
	.reg .b64 	%rd<37>;

	ld.param.u64 	%rd2, [_Z33prepareDiagonalPottsProblems8ADMMPfS_S_S_S_S_S_S_S_S_fjjj_param_1];
	ld.param.u64 	%rd4, [_Z33prepareDiagonalPottsProblems8ADMMPfS_S_S_S_S_S_S_S_S_fjjj_param_3];
	ld.param.u64 	%rd5, [_Z33prepareDiagonalPottsProblems8ADMMPfS_S_S_S_S_S_S_S_S_fjjj_param_4];
	ld.param.u64 	%rd8, [_Z33prepareDiagonalPottsProblems8ADMMPfS_S_S_S_S_S_S_S_S_fjjj_param_7];
	ld.param.u64 	%rd9, [_Z33prepareDiagonalPottsProblems8ADMMPfS_S_S_S_S_S_S_S_S_fjjj_param_8];
	ld.param.u64 	%rd10, [_Z33prepareDiagonalPottsProblems8ADMMPfS_S_S_S_S_S_S_S_S_fjjj_param_9];
	ld.param.f32 	%f1, [_Z33prepareDiagonalPottsProblems8ADMMPfS_S_S_S_S_S_S_S_S_fjjj_param_10];
	ld.param.u32 	%r4, [_Z33prepareDiagonalPottsProblems8ADMMPfS_S_S_S_S_S_S_S_S_fjjj_param_11];
	ld.param.u32 	%r6, [_Z33prepareDiagonalPottsProblems8ADMMPfS_S_S_S_S_S_S_S_S_fjjj_param_12];
	ld.param.u32 	%r7, [_Z33prepareDiagonalPottsProblems8ADMMPfS_S_S_S_S_S_S_S_S_fjjj_param_13];
	mov.u32 	%r8, %tid.x;
	mov.u32 	%r9, %ntid.x;
	mov.u32 	%r10, %ctaid.x;
	mad.lo.s32 	%r1, %r9, %r10, %r8;
	mov.u32 	%r11, %tid.y;
	mov.u32 	%r12, %ntid.y;
	mov.u32 	%r13, %ctaid.y;
	mad.lo.s32 	%r14, %r12, %r13, %r11;
	mov.u32 	%r15, %tid.z;
	mov.u32 	%r16, %ntid.z;
	mov.u32 	%r17, %ctaid.z;
	mad.lo.s32 	%r3, %r16, %r17, %r15;
	setp.ge.u32 	%p1, %r1, %r4;
	setp.ge.u32 	%p2, %r14, %r6;
	or.pred  	%p3, %p1, %p2;
	setp.ge.u32 	%p4, %r3, %r7;
	or.pred  	%p5, %p3, %p4;
	@%p5 bra 	$L__BB1_2;
	ld.param.u64 	%rd36, [_Z33prepareDiagonalPottsProblems8ADMMPfS_S_S_S_S_S_S_S_S_fjjj_param_6];
	ld.param.u64 	%rd35, [_Z33prepareDiagonalPottsProblems8ADMMPfS_S_S_S_S_S_S_S_S_fjjj_param_5];
	ld.param.u64 	%rd34, [_Z33prepareDiagonalPottsProblems8ADMMPfS_S_S_S_S_S_S_S_S_fjjj_param_2];
	ld.param.u64 	%rd33, [_Z33prepareDiagonalPottsProblems8ADMMPfS_S_S_S_S_S_S_S_S_fjjj_param_0];
	cvta.to.global.u64 	%rd11, %rd35;
	cvta.to.global.u64 	%rd12, %rd33;
	cvta.to.global.u64 	%rd13, %rd2;
	cvta.to.global.u64 	%rd14, %rd34;
	cvta.to.global.u64 	%rd15, %rd5;
	cvta.to.global.u64 	%rd16, %rd8;
	cvta.to.global.u64 	%rd17, %rd9;
	cvta.to.global.u64 	%rd18, %rd10;
	cvta.to.global.u64 	%rd19, %rd36;
	cvta.to.global.u64 	%rd20, %rd4;
	mad.lo.s32 	%r18, %r4, %r14, %r1;
	mul.lo.s32 	%r19, %r4, %r3;
	mad.lo.s32 	%r20, %r19, %r6, %r18;
	mul.wide.u32 	%rd21, %r18, 4;
	add.s64 	%rd22, %rd11, %rd21;
	ld.global.f32 	%f2, [%rd22];
	mul.wide.u32 	%rd23, %r20, 4;
	add.s64 	%rd24, %rd12, %rd23;
	ld.global.f32 	%f3, [%rd24];
	add.f32 	%f4, %f1, %f1;
	add.s64 	%rd25, %rd13, %rd23;
	ld.global.f32 	%f5, [%rd25];
	add.s64 	%rd26, %rd14, %rd23;
	ld.global.f32 	%f6, [%rd26];
	add.f32 	%f7, %f5, %f6;
	add.s64 	%rd27, %rd15, %rd23;
	ld.global.f32 	%f8, [%rd27];
	add.f32 	%f9, %f7, %f8;
	mul.f32 	%f10, %f4, %f9;
	fma.rn.f32 	%f11, %f2, %f3, %f10;
	add.s64 	%rd28, %rd16, %rd23;
	ld.global.f32 	%f12, [%rd28];
	add.s64 	%rd29, %rd17, %rd23;
	ld.global.f32 	%f13, [%rd29];
	add.f32 	%f14, %f12, %f13;
	add.s64 	%rd30, %rd18, %rd23;
	ld.global.f32 	%f15, [%rd30];
	sub.f32 	%f16, %f14, %f15;
	fma.rn.f32 	%f17, %f16, 0f40000000, %f11;
	add.s64 	%rd31, %rd19, %rd21;
	ld.global.f32 	%f18, [%rd31];
	div.rn.f32 	%f19, %f17, %f18;
	add.s64 	%rd32, %rd20, %rd23;
	st.global.f32 	[%rd32], %f19;
$L__BB1_2:
	ret;

}
	// .globl	_Z33prepareVerticalPottsProblems8ADMMPfS_S_S_S_S_S_S_S_S_fjjj
.visible .entry _Z33prepareVerticalPottsProblems8ADMMPfS_S_S_S_S_S_S_S_S_fjjj(
	.param .u64 .ptr .align 1 _Z33prepareVerticalPottsProblems8ADMMPfS_S_S_S_S_S_S_S_S_fjjj_param_0,
	.param .u64 .ptr .align 1 _Z33prepareVerticalPottsProblems8ADMMPfS_S_S_S_S_S_S_S_S_fjjj_param_1,
	.param .u64 .ptr .align 1 _Z33prepareVerticalPottsProblems8ADMMPfS_S_S_S_S_S_S_S_S_fjjj_param_2,
	.param .u64 .ptr .align 1 _Z33prepareVerticalPottsProblems8ADMMPfS_S_S_S_S_S_S_S_S_fjjj_param_3,
	.param .u64 .ptr .align 1 _Z33prepareVerticalPottsProblems8ADMMPfS_S_S_S_S_S_S_S_S_fjjj_param_4,
	.param .u64 .ptr .align 1 _Z33prepareVerticalPottsProblems8ADMMPfS_S_S_S_S_S_S_S_S_fjjj_param_5,
	.param .u64 .ptr .align 1 _Z33prepareVerticalPottsProblems8ADMMPfS_S_S_S_S_S_S_S_S_fjjj_param_6,
	.param .u64 .ptr .align 1 _Z33prepareVerticalPottsProblems8ADMMPfS_S_S_S_S_S_S_S_S_fjjj_param_7,
	.param .u64 .ptr .align 1 _Z33prepareVerticalPottsProblems8ADMMPfS_S_S_S_S_S_S_S_S_fjjj_param_8,
	.param .u64 .ptr .align 1 _Z33prepareVerticalPottsProblems8ADMMPfS_S_S_S_S_S_S_S_S_fjjj_param_9,
	.param .f32 _Z33prepareVerticalPottsProblems8ADMMPfS_S_S_S_S_S_S_S_S_fjjj_param_10,
	.param .u32 _Z33prepareVerticalPottsProblems8ADMMPfS_S_S_S_S_S_S_S_S_fjjj_param_11,
	.param .u32 _Z33prepareVerticalPottsProblems8ADMMPfS_S_S_S_S_S_S_S_S_fjjj_param_12,
	.param .u32 _Z33prepareVerticalPottsProblems8ADMMPfS_S_S_S_S_S_S_S_S_fjjj_param_13
)
{
	.reg .pred 	%p<6>;
	.reg .b32 	%r<21>;
	.reg .b32 	%f<20>;
	.reg .b64 	%rd<37>;

	ld.param.u64 	%rd2, [_Z33prepareVerticalPottsProblems8ADMMPfS_S_S_S_S_S_S_S_S_fjjj_param_1];
	ld.param.u64 	%rd4, [_Z33prepareVerticalPottsProblems8ADMMPfS_S_S_S_S_S_S_S_S_fjjj_param_3];
	ld.param.u64 	%rd5, [_Z33prepareVerticalPottsProblems8ADMMPfS_S_S_S_S_S_S_S_S_fjjj_param_4];
	ld.param.u64 	%rd8, [_Z33prepareVerticalPottsProblems8ADMMPfS_S_S_S_S_S_S_S_S_fjjj_param_7];
	ld.param.u64 	%rd9, [_Z33prepareVerticalPottsProblems8ADMMPfS_S_S_S_S_S_S_S_S_fjjj_param_8];
	ld.param.u64 	%rd10, [_Z33prepareVerticalPottsProblems8ADMMPfS_S_S_S_S_S_S_S_S_fjjj_param_9];
	ld.param.f32 	%f1, [_Z33prepareVerticalPottsProblems8ADMMPfS_S_S_S_S_S_S_S_S_fjjj_param_10];
	ld.param.u32 	%r4, [_Z33prepareVerticalPottsProblems8ADMMPfS_S_S_S_S_S_S_S_S_fjjj_param_11];
	ld.param.u32 	%r6, [_Z33prepareVerticalPottsProblems8ADMMPfS_S_S_S_S_S_S_S_S_fjjj_param_12];
	ld.param.u32 	%r7, [_Z33prepareVerticalPottsProblems8ADMMPfS_S_S_S_S_S_S_S_S_fjjj_param_13];
	mov.u32 	%r8, %tid.x;
	mov.u32 	%r9, %ntid.x;
	mov.u32 	%r10, %ctaid.x;
	mad.lo.s32 	%r1, %r9, %r10, %r8;
	mov.u32 	%r11, %tid.y;
	mov.u32 	%r12, %ntid.y;
	mov.u32 	%r13, %ctaid.y;
	mad.lo.s32 	%r14, %r12, %r13, %r11;
	mov.u32 	%r15, %tid.z;
	mov.u32 	%r16, %ntid.z;
	mov.u32 	%r17, %ctaid.z;
	mad.lo.s32 	%r3, %r16, %r17, %r15;
	setp.ge.u32 	%p1, %r1, %r4;
	setp.ge.u32 	%p2, %r14, %r6;
	or.pred  	%p3, %p1, %p2;
	setp.ge.u32 	%p4, %r3, %r7;
	or.pred  	%p5, %p3, %p4;
	@%p5 bra 	$L__BB2_2;
	ld.param.u64 	%rd36, [_Z33prepareVerticalPottsProblems8ADMMPfS_S_S_S_S_S_S_S_S_fjjj_param_6];
	ld.param.u64 	%rd35, [_Z33prepareVerticalPottsProblems8ADMMPfS_S_S_S_S_S_S_S_S_fjjj_param_5];
	ld.param.u64 	%rd34, [_Z33prepareVerticalPottsProblems8ADMMPfS_S_S_S_S_S_S_S_S_fjjj_param_2];
	ld.param.u64 	%rd33, [_Z33prepareVerticalPottsProblems8ADMMPfS_S_S_S_S_S_S_S_S_fjjj_param_0];
	cvta.to.global.u64 	%rd11, %rd35;
	cvta.to.global.u64 	%rd12, %rd33;
	cvta.to.global.u64 	%rd13, %rd2;
	cvta.to.global.u64 	%rd14, %rd4;
	cvta.to.global.u64 	%rd15, %rd5;
	cvta.to.global.u64 	%rd16, %rd8;
	cvta.to.global.u64 	%rd17, %rd9;
	cvta.to.global.u64 	%rd18, %rd10;
	cvta.to.global.u64 	%rd19, %rd36;
	cvta.to.global.u64 	%rd20, %rd34;
	mad.lo.s32 	%r18, %r4, %r14, %r1;
	mul.lo.s32 	%r19, %r4, %r3;
	mad.lo.s32 	%r20, %r19, %r6, %r18;
	mul.wide.u32 	%rd21, %r18, 4;
	add.s64 	%rd22, %rd11, %rd21;
	ld.global.f32 	%f2, [%rd22];
	mul.wide.u32 	%rd23, %r20, 4;
	add.s64 	%rd24, %rd12, %rd23;
	ld.global.f32 	%f3, [%rd24];
	add.f32 	%f4, %f1, %f1;
	add.s64 	%rd25, %rd13, %rd23;
	ld.global.f32 	%f5, [%rd25];
	add.s64 	%rd26, %rd14, %rd23;
	ld.global.f32 	%f6, [%rd26];
	add.f32 	%f7, %f5, %f6;
	add.s64 	%rd27, %rd15, %rd23;
	ld.global.f32 	%f8, [%rd27];
	add.f32 	%f9, %f7, %f8;
	mul.f32 	%f10, %f4, %f9;
	fma.rn.f32 	%f11, %f2, %f3, %f10;
	add.s64 	%rd28, %rd16, %rd23;
	ld.global.f32 	%f12, [%rd28];
	add.s64 	%rd29, %rd17, %rd23;
	ld.global.f32 	%f13, [%rd29];
	sub.f32 	%f14, %f12, %f13;
	add.s64 	%rd30, %rd18, %rd23;
	ld.global.f32 	%f15, [%rd30];
	sub.f32 	%f16, %f14, %f15;
	fma.rn.f32 	%f17, %f16, 0f40000000, %f11;
	add.s64 	%rd31, %rd19, %rd21;
	ld.global.f32 	%f18, [%rd31];
	div.rn.f32 	%f19, %f17, %f18;
	add.s64 	%rd32, %rd20, %rd23;
	st.global.f32 	[%rd32], %f19;
$L__BB2_2:
	ret;

}
	// .globl	_Z37prepareAntidiagonalPottsProblems8ADMMPfS_S_S_S_S_S_S_S_S_fjjj
.visible .entry _Z37prepareAntidiagonalPottsProblems8ADMMPfS_S_S_S_S_S_S_S_S_fjjj(
	.param .u64 .ptr .align 1 _Z37prepareAntidiagonalPottsProblems8ADMMPfS_S_S_S_S_S_S_S_S_fjjj_param_0,
	.param .u64 .ptr .align 1 _Z37prepareAntidiagonalPottsProblems8ADMMPfS_S_S_S_S_S_S_S_S_fjjj_param_1,
	.param .u64 .ptr .align 1 _Z37prepareAntidiagonalPottsProblems8ADMMPfS_S_S_S_S_S_S_S_S_fjjj_param_2,
	.param .u64 .ptr .align 1 _Z37prepareAntidiagonalPottsProblems8ADMMPfS_S_S_S_S_S_S_S_S_fjjj_param_3,
	.param .u64 .ptr .align 1 _Z37prepareAntidiagonalPottsProblems8ADMMPfS_S_S_S_S_S_S_S_S_fjjj_param_4,
	.param .u64 .ptr .align 1 _Z37prepareAntidiagonalPottsProblems8ADMMPfS_S_S_S_S_S_S_S_S_fjjj_param_5,
	.param .u64 .ptr .align 1 _Z37prepareAntidiagonalPottsProblems8ADMMPfS_S_S_S_S_S_S_S_S_fjjj_param_6,
	.param .u64 .ptr .align 1 _Z37prepareAntidiagonalPottsProblems8ADMMPfS_S_S_S_S_S_S_S_S_fjjj_param_7,
	.param .u64 .ptr .align 1 _Z37prepareAntidiagonalPottsProblems8ADMMPfS_S_S_S_S_S_S_S_S_fjjj_param_8,
	.param .u64 .ptr .align 1 _Z37prepareAntidiagonalPottsProblems8ADMMPfS_S_S_S_S_S_S_S_S_fjjj_param_9,
	.param .f32 _Z37prepareAntidiagonalPottsProblems8ADMMPfS_S_S_S_S_S_S_S_S_fjjj_param_10,
	.param .u32 _Z37prepareAntidiagonalPottsProblems8ADMMPfS_S_S_S_S_S_S_S_S_fjjj_param_11,
	.param .u32 _Z37prepareAntidiagonalPottsProblems8ADMMPfS_S_S_S_S_S_S_S_S_fjjj_param_12,
	.param .u32 _Z37prepareAntidiagonalPottsProblems8ADMMPfS_S_S_S_S_S_S_S_S_fjjj_param_13
)
{
	.reg .pred 	%p<6>;
	.reg .b32 	%r<21>;
	.reg .b32 	%f<20>;
	.reg .b64 	%rd<37>;

	ld.param.u64 	%rd2, [_Z37prepareAntidiagonalPottsProblems8ADMMPfS_S_S_S_S_S_S_S_S_fjjj_param_1];
	ld.param.u64 	%rd4, [_Z37prepareAntidiagonalPottsProblems8ADMMPfS_S_S_S_S_S_S_S_S_fjjj_param_3];
	ld.param.u64 	%rd5, [_Z37prepareAntidiagonalPottsProblems8ADMMPfS_S_S_S_S_S_S_S_S_fjjj_param_4];
	ld.param.u64 	%rd8, [_Z37prepareAntidiagonalPottsProblems8ADMMPfS_S_S_S_S_S_S_S_S_fjjj_param_7];
	ld.param.u64 	%rd9, [_Z37prepareAntidiagonalPottsProblems8ADMMPfS_S_S_S_S_S_S_S_S_fjjj_param_8];
	ld.param.u64 	%rd10, [_Z37prepareAntidiagonalPottsProblems8ADMMPfS_S_S_S_S_S_S_S_S_fjjj_param_9];
	ld.param.f32 	%f1, [_Z37prepareAntidiagonalPottsProblems8ADMMPfS_S_S_S_S_S_S_S_S_fjjj_param_10];
	ld.param.u32 	%r4, [_Z37prepareAntidiagonalPottsProblems8ADMMPfS_S_S_S_S_S_S_S_S_fjjj_param_11];
	ld.param.u32 	%r6, [_Z37prepareAntidiagonalPottsProblems8ADMMPfS_S_S_S_S_S_S_S_S_fjjj_param_12];
	ld.param.u32 	%r7, [_Z37prepareAntidiagonalPottsProblems8ADMMPfS_S_S_S_S_S_S_S_S_fjjj_param_13];
	mov.u32 	%r8, %tid.x;
	mov.u32 	%r9, %ntid.x;
	mov.u32 	%r10, %ctaid.x;
	mad.lo.s32 	%r1, %r9, %r10, %r8;
	mov.u32 	%r11, %tid.y;
	mov.u32 	%r12, %ntid.y;
	mov.u32 	%r13, %ctaid.y;
	mad.lo.s32 	%r14, %r12, %r13, %r11;
	mov.u32 	%r15, %tid.z;
	mov.u32 	%r16, %ntid.z;
	mov.u32 	%r17, %ctaid.z;
	mad.lo.s32 	%r3, %r16, %r17, %r15;
	setp.ge.u32 	%p1, %r1, %r4;
	setp.ge.u32 	%p2, %r14, %r6;
	or.pred  	%p3, %p1, %p2;
	setp.ge.u32 	%p4, %r3, %r7;
	or.pred  	%p5, %p3, %p4;
	@%p5 bra 	$L__BB3_2;
	ld.param.u64 	%rd36, [_Z37prepareAntidiagonalPottsProblems8ADMMPfS_S_S_S_S_S_S_S_S_fjjj_param_6];
	ld.param.u64 	%rd35, [_Z37prepareAntidiagonalPottsProblems8ADMMPfS_S_S_S_S_S_S_S_S_fjjj_param_5];
	ld.param.u64 	%rd34, [_Z37prepareAntidiagonalPottsProblems8ADMMPfS_S_S_S_S_S_S_S_S_fjjj_param_2];
	ld.param.u64 	%rd33, [_Z37prepareAntidiagonalPottsProblems8ADMMPfS_S_S_S_S_S_S_S_S_fjjj_param_0];
	cvta.to.global.u64 	%rd11, %rd35;
	cvta.to.global.u64 	%rd12, %rd33;
	cvta.to.global.u64 	%rd13, %rd2;
	cvta.to.global.u64 	%rd14, %rd34;
	cvta.to.global.u64 	%rd15, %rd4;
	cvta.to.global.u64 	%rd16, %rd8;
	cvta.to.global.u64 	%rd17, %rd9;
	cvta.to.global.u64 	%rd18, %rd10;
	cvta.to.global.u64 	%rd19, %rd36;
	cvta.to.global.u64 	%rd20, %rd5;
	mad.lo.s32 	%r18, %r4, %r14, %r1;
	mul.lo.s32 	%r19, %r4, %r3;
	mad.lo.s32 	%r20, %r19, %r6, %r18;
	mul.wide.u32 	%rd21, %r18, 4;
	add.s64 	%rd22, %rd11, %rd21;
	ld.global.f32 	%f2, [%rd22];
	mul.wide.u32 	%rd23, %r20, 4;
	add.s64 	%rd24, %rd12, %rd23;
	ld.global.f32 	%f3, [%rd24];
	add.f32 	%f4, %f1, %f1;
	add.s64 	%rd25, %rd13, %rd23;
	ld.global.f32 	%f5, [%rd25];
	add.s64 	%rd26, %rd14, %rd23;
	ld.global.f32 	%f6, [%rd26];
	add.f32 	%f7, %f5, %f6;
	add.s64 	%rd27, %rd15, %rd23;
	ld.global.f32 	%f8, [%rd27];
	add.f32 	%f9, %f7, %f8;
	mul.f32 	%f10, %f4, %f9;
	fma.rn.f32 	%f11, %f2, %f3, %f10;
	add.s64 	%rd28, %rd16, %rd23;
	ld.global.f32 	%f12, [%rd28];
	add.s64 	%rd29, %rd17, %rd23;
	ld.global.f32 	%f13, [%rd29];
	add.f32 	%f14, %f12, %f13;
	add.s64 	%rd30, %rd18, %rd23;
	ld.global.f32 	%f15, [%rd30];
	add.f32 	%f16, %f14, %f15;
	fma.rn.f32 	%f17, %f16, 0f40000000, %f11;
	add.s64 	%rd31, %rd19, %rd21;
	ld.global.f32 	%f18, [%rd31];
	div.rn.f32 	%f19, %f17, %f18;
	add.s64 	%rd32, %rd20, %rd23;
	st.global.f32 	[%rd32], %f19;
$L__BB3_2:
	ret;

}
	// .globl	_Z35updateLagrangeMultiplierKernel8ADMMPfS_S_S_S_S_S_S_S_S_S_fjjj
.visible .entry _Z35updateLagrangeMultiplierKernel8ADMMPfS_S_S_S_S_S_S_S_S_S_fjjj(
	.param .u64 .ptr .align 1 _Z35updateLagrangeMultiplierKernel8ADMMPfS_S_S_S_S_S_S_S_S_S_fjjj_param_0,
	.param .u64 .ptr .align 1 _Z35updateLagrangeMultiplierKernel8ADMMPfS_S_S_S_S_S_S_S_S_S_fjjj_param_1,
	.param .u64 .ptr .align 1 _Z35updateLagrangeMultiplierKernel8ADMMPfS_S_S_S_S_S_S_S_S_S_fjjj_param_2,
	.param .u64 .ptr .align 1 _Z35updateLagrangeMultiplierKernel8ADMMPfS_S_S_S_S_S_S_S_S_S_fjjj_param_3,
	.param .u64 .ptr .align 1 _Z35updateLagrangeMultiplierKernel8ADMMPfS_S_S_S_S_S_S_S_S_S_fjjj_param_4,
	.param .u64 .ptr .align 1 _Z35updateLagrangeMultiplierKernel8ADMMPfS_S_S_S_S_S_S_S_S_S_fjjj_param_5,
	.param .u64 .ptr .align 1 _Z35updateLagrangeMultiplierKernel8ADMMPfS_S_S_S_S_S_S_S_S_S_fjjj_param_6,
	.param .u64 .ptr .align 1 _Z35updateLagrangeMultiplierKernel8ADMMPfS_S_S_S_S_S_S_S_S_S_fjjj_param_7,
	.param .u64 .ptr .align 1 _Z35updateLagrangeMultiplierKernel8ADMMPfS_S_S_S_S_S_S_S_S_S_fjjj_param_8,
	.param .u64 .ptr .align 1 _Z35updateLagrangeMultiplierKernel8ADMMPfS_S_S_S_S_S_S_S_S_S_fjjj_param_9,
	.param .u64 .ptr .align 1 _Z35updateLagrangeMultiplierKernel8ADMMPfS_S_S_S_S_S_S_S_S_S_fjjj_param_10,
	.param .f32 _Z35updateLagrangeMultiplierKernel8ADMMPfS_S_S_S_S_S_S_S_S_S_fjjj_param_11,
	.param .u32 _Z35updateLagrangeMultiplierKernel8ADMMPfS_S_S_S_S_S_S_S_S_S_fjjj_param_12,
	.param .u32 _Z35updateLagrangeMultiplierKernel8ADMMPfS_S_S_S_S_S_S_S_S_S_fjjj_param_13,
	.param .u32 _Z35updateLagrangeMultiplierKernel8ADMMPfS_S_S_S_S_S_S_S_S_S_fjjj_param_14
)
{
	.reg .pred 	%p<6>;
	.reg .b32 	%r<20>;
	.reg .b32 	%f<34>;
	.reg .b64 	%rd<37>;

	ld.param.u64 	%rd2, [_Z35updateLagrangeMultiplierKernel8ADMMPfS_S_S_S_S_S_S_S_S_S_fjjj_param_1];
	ld.param.u64 	%rd4, [_Z35updateLagrangeMultiplierKernel8ADMMPfS_S_S_S_S_S_S_S_S_S_fjjj_param_3];
	ld.param.u64 	%rd5, [_Z35updateLagrangeMultiplierKernel8ADMMPfS_S_S_S_S_S_S_S_S_S_fjjj_param_4];
	ld.param.u64 	%rd6, [_Z35updateLagrangeMultiplierKernel8ADMMPfS_S_S_S_S_S_S_S_S_S_fjjj_param_5];
	ld.param.u64 	%rd7, [_Z35updateLagrangeMultiplierKernel8ADMMPfS_S_S_S_S_S_S_S_S_S_fjjj_param_6];
	ld.param.u64 	%rd8, [_Z35updateLagrangeMultiplierKernel8ADMMPfS_S_S_S_S_S_S_S_S_S_fjjj_param_7];
	ld.param.u64 	%rd9, [_Z35updateLagrangeMultiplierKernel8ADMMPfS_S_S_S_S_S_S_S_S_S_fjjj_param_8];
	ld.param.u64 	%rd10, [_Z35updateLagrangeMultiplierKernel8ADMMPfS_S_S_S_S_S_S_S_S_S_fjjj_param_9];
	ld.param.u64 	%rd11, [_Z35updateLagrangeMultiplierKernel8ADMMPfS_S_S_S_S_S_S_S_S_S_fjjj_param_10];
	ld.param.f32 	%f1, [_Z35updateLagrangeMultiplierKernel8ADMMPfS_S_S_S_S_S_S_S_S_S_fjjj_param_11];
	ld.param.u32 	%r4, [_Z35updateLagrangeMultiplierKernel8ADMMPfS_S_S_S_S_S_S_S_S_S_fjjj_param_12];
	ld.param.u32 	%r6, [_Z35updateLagrangeMultiplierKernel8ADMMPfS_S_S_S_S_S_S_S_S_S_fjjj_param_13];
	ld.param.u32 	%r7, [_Z35updateLagrangeMultiplierKernel8ADMMPfS_S_S_S_S_S_S_S_S_S_fjjj_param_14];
	mov.u32 	%r8, %tid.x;
	mov.u32 	%r9, %ntid.x;
	mov.u32 	%r10, %ctaid.x;
	mad.lo.s32 	%r1, %r9, %r10, %r8;
	mov.u32 	%r11, %tid.y;
	mov.u32 	%r12, %ntid.y;
	mov.u32 	%r13, %ctaid.y;
	mad.lo.s32 	%r14, %r12, %r13, %r11;
	mov.u32 	%r15, %tid.z;
	mov.u32 	%r16, %ntid.z;
	mov.u32 	%r17, %ctaid.z;
	mad.lo.s32 	%r3, %r16, %r17, %r15;
	setp.ge.u32 	%p1, %r1, %r4;
	setp.ge.u32 	%p2, %r14, %r6;
	or.pred  	%p3, %p1, %p2;
	setp.ge.u32 	%p4, %r3, %r7;
	or.pred  	%p5, %p3, %p4;
	@%p5 bra 	$L__BB4_2;
	ld.param.u64 	%rd36, [_Z35updateLagrangeMultiplierKernel8ADMMPfS_S_S_S_S_S_S_S_S_S_fjjj_param_2];
	ld.param.u64 	%rd35, [_Z35updateLagrangeMultiplierKernel8ADMMPfS_S_S_S_S_S_S_S_S_S_fjjj_param_0];
	cvta.to.global.u64 	%rd12, %rd35;
	cvta.to.global.u64 	%rd13, %rd2;
	cvta.to.global.u64 	%rd14, %rd11;
	cvta.to.global.u64 	%rd15, %rd5;
	cvta.to.global.u64 	%rd16, %rd6;
	cvta.to.global.u64 	%rd17, %rd7;
	cvta.to.global.u64 	%rd18, %rd4;
	cvta.to.global.u64 	%rd19, %rd8;
	cvta.to.global.u64 	%rd20, %rd36;
	cvta.to.global.u64 	%rd21, %rd9;
	cvta.to.global.u64 	%rd22, %rd10;
	mad.lo.s32 	%r18, %r6, %r3, %r14;
	mad.lo.s32 	%r19, %r18, %r4, %r1;
	mul.wide.u32 	%rd23, %r19, 4;
	add.s64 	%rd24, %rd12, %rd23;
	ld.global.f32 	%f2, [%rd24];
	add.s64 	%rd25, %rd13, %rd23;
	ld.global.f32 	%f3, [%rd25];
	sub.f32 	%f4, %f2, %f3;
	add.s64 	%rd26, %rd14, %rd23;
	st.global.f32 	[%rd26], %f4;
	add.s64 	%rd27, %rd15, %rd23;
	ld.global.f32 	%f5, [%rd27];
	ld.global.f32 	%f6, [%rd24];
	sub.f32 	%f7, %f6, %f6;
	fma.rn.f32 	%f8, %f1, %f7, %f5;
	st.global.f32 	[%rd27], %f8;
	add.s64 	%rd28, %rd16, %rd23;
	ld.global.f32 	%f9, [%rd28];
	ld.global.f32 	%f10, [%rd24];
	ld.global.f32 	%f11, [%rd25];
	sub.f32 	%f12, %f10, %f11;
	fma.rn.f32 	%f13, %f1, %f12, %f9;
	st.global.f32 	[%rd28], %f13;
	add.s64 	%rd29, %rd17, %rd23;
	ld.global.f32 	%f14, [%rd29];
	ld.global.f32 	%f15, [%rd24];
	add.s64 	%rd30, %rd18, %rd23;
	ld.global.f32 	%f16, [%rd30];
	sub.f32 	%f17, %f15, %f16;
	fma.rn.f32 	%f18, %f1, %f17, %f14;
	st.global.f32 	[%rd29], %f18;
	add.s64 	%rd31, %rd19, %rd23;
	ld.global.f32 	%f19, [%rd31];
	ld.global.f32 	%f20, [%rd25];
	add.s64 	%rd32, %rd20, %rd23;
	ld.global.f32 	%f21, [%rd32];
	sub.f32 	%f22, %f20, %f21;
	fma.rn.f32 	%f23, %f1, %f22, %f19;
	st.global.f32 	[%rd31], %f23;
	add.s64 	%rd33, %rd21, %rd23;
	ld.global.f32 	%f24, [%rd33];
	ld.global.f32 	%f25, [%rd25];
	ld.global.f32 	%f26, [%rd30];
	sub.f32 	%f27, %f25, %f26;
	fma.rn.f32 	%f28, %f1, %f27, %f24;
	st.global.f32 	[%rd33], %f28;
	add.s64 	%rd34, %rd22, %rd23;
	ld.global.f32 	%f29, [%rd34];
	ld.global.f32 	%f30, [%rd32];
	ld.global.f32 	%f31, [%rd30];
	sub.f32 	%f32, %f30, %f31;
	fma.rn.f32 	%f33, %f1, %f32, %f29;
	st.global.f32 	[%rd34], %f33;
$L__BB4_2:
	ret;

}


// ===== COMPILED SASS (sm_100) =====

	.target	sm_100

	.elftype	@"ET_EXEC"


//--------------------- .note.nv.tkinfo           --------------------------
	.section	.note.nv.tkinfo,"",@"SHT_NOTE"
	.sectionflags	@"SHF_NOTE_NV_TKINFO"
	.tkinfo
        /*0018*/ 	.word	0x00000002
        /*0030*/ 	.string	""
        /*0030*/ 	.string	"ptxas"
        /*0030*/ 	.string	"Cuda compilation tools, release 13.0, V13.0.88"
        /*0030*/ 	.string	"Build cuda_13.0.r13.0/compiler.36424714_0"
        /*0030*/ 	.string	"-arch sm_100 -m 64 "



//--------------------- .note.nv.cuinfo           --------------------------
	.section	.note.nv.cuinfo,"",@"SHT_NOTE"
	.sectionflags	@"SHF_NOTE_NV_CUINFO"
        /*0018*/ 	.short	0x0002
        /*001a*/ 	.short	0x0064
        /*001c*/ 	.short	0x0082
	.zero		2


//--------------------- .nv.info                  --------------------------
	.section	.nv.info,"",@"SHT_CUDA_INFO"
	.align	4


	//----- nvinfo : EIATTR_REGCOUNT
	.align		4
        /*0000*/ 	.byte	0x04, 0x2f
        /*0002*/ 	.short	(.L_1 - .L_0)
	.align		4
.L_0:
        /*0004*/ 	.word	index@(_Z35prepareHorizontalPottsProblems8ADMMPfS_S_S_S_S_S_S_S_S_fjjj)
        /*0008*/ 	.word	0x0000001e


	//----- nvinfo : EIATTR_FRAME_SIZE
	.align		4
.L_1:
        /*000c*/ 	.byte	0x04, 0x11
        /*000e*/ 	.short	(.L_3 - .L_2)
	.align		4
.L_2:
        /*0010*/ 	.word	index@($__internal_3_$__cuda_sm3x_div_rn_noftz_f32_slowpath)
        /*0014*/ 	.word	0x00000000


	//----- nvinfo : EIATTR_FRAME_SIZE
	.align		4
.L_3:
        /*0018*/ 	.byte	0x04, 0x11
        /*001a*/ 	.short	(.L_5 - .L_4)
	.align		4
.L_4:
        /*001c*/ 	.word	index@(_Z35prepareHorizontalPottsProblems8ADMMPfS_S_S_S_S_S_S_S_S_fjjj)
        /*0020*/ 	.word	0x00000000


	//----- nvinfo : EIATTR_REGCOUNT
	.align		4
.L_5:
        /*0024*/ 	.byte	0x04, 0x2f
        /*0026*/ 	.short	(.L_7 - .L_6)
	.align		4
.L_6:
        /*0028*/ 	.word	index@(_Z33prepareDiagonalPottsProblems8ADMMPfS_S_S_S_S_S_S_S_S_fjjj)
        /*002c*/ 	.word	0x0000001e


	//----- nvinfo : EIATTR_FRAME_SIZE
	.align		4
.L_7:
        /*0030*/ 	.byte	0x04, 0x11
        /*0032*/ 	.short	(.L_9 - .L_8)
	.align		4
.L_8:
        /*0034*/ 	.word	index@($__internal_2_$__cuda_sm3x_div_rn_noftz_f32_slowpath)
        /*0038*/ 	.word	0x00000000


	//----- nvinfo : EIATTR_FRAME_SIZE
	.align		4
.L_9:
        /*003c*/ 	.byte	0x04, 0x11
        /*003e*/ 	.short	(.L_11 - .L_10)
	.align		4
.L_10:
        /*0040*/ 	.word	index@(_Z33prepareDiagonalPottsProblems8ADMMPfS_S_S_S_S_S_S_S_S_fjjj)
        /*0044*/ 	.word	0x00000000


	//----- nvinfo : EIATTR_REGCOUNT
	.align		4
.L_11:
        /*0048*/ 	.byte	0x04, 0x2f
        /*004a*/ 	.short	(.L_13 - .L_12)
	.align		4
.L_12:
        /*004c*/ 	.word	index@(_Z33prepareVerticalPottsProblems8ADMMPfS_S_S_S_S_S_S_S_S_fjjj)
        /*0050*/ 	.word	0x0000001e


	//----- nvinfo : EIATTR_FRAME_SIZE
	.align		4
.L_13:
        /*0054*/ 	.byte	0x04, 0x11
        /*0056*/ 	.short	(.L_15 - .L_14)
	.align		4
.L_14:
        /*0058*/ 	.word	index@($__internal_1_$__cuda_sm3x_div_rn_noftz_f32_slowpath)
        /*005c*/ 	.word	0x00000000


	//----- nvinfo : EIATTR_FRAME_SIZE
	.align		4
.L_15:
        /*0060*/ 	.byte	0x04, 0x11
        /*0062*/ 	.short	(.L_17 - .L_16)
	.align		4
.L_16:
        /*0064*/ 	.word	index@(_Z33prepareVerticalPottsProblems8ADMMPfS_S_S_S_S_S_S_S_S_fjjj)
        /*0068*/ 	.word	0x00000000


	//----- nvinfo : EIATTR_REGCOUNT
	.align		4
.L_17:
        /*006c*/ 	.byte	0x04, 0x2f
        /*006e*/ 	.short	(.L_19 - .L_18)
	.align		4
.L_18:
        /*0070*/ 	.word	index@(_Z37prepareAntidiagonalPottsProblems8ADMMPfS_S_S_S_S_S_S_S_S_fjjj)
        /*0074*/ 	.word	0x0000001e


	//----- nvinfo : EIATTR_FRAME_SIZE
	.align		4
.L_19:
        /*0078*/ 	.byte	0x04, 0x11
        /*007a*/ 	.short	(.L_21 - .L_20)
	.align		4
.L_20:
        /*007c*/ 	.word	index@($__internal_0_$__cuda_sm3x_div_rn_noftz_f32_slowpath)
        /*0080*/ 	.word	0x00000000


	//----- nvinfo : EIATTR_FRAME_SIZE
	.align		4
.L_21:
        /*0084*/ 	.byte	0x04, 0x11
        /*0086*/ 	.short	(.L_23 - .L_22)
	.align		4
.L_22:
        /*0088*/ 	.word	index@(_Z37prepareAntidiagonalPottsProblems8ADMMPfS_S_S_S_S_S_S_S_S_fjjj)
        /*008c*/ 	.word	0x00000000


	//----- nvinfo : EIATTR_REGCOUNT
	.align		4
.L_23:
        /*0090*/ 	.byte	0x04, 0x2f
        /*0092*/ 	.short	(.L_25 - .L_24)
	.align		4
.L_24:
        /*0094*/ 	.word	index@(_Z35updateLagrangeMultiplierKernel8ADMMPfS_S_S_S_S_S_S_S_S_S_fjjj)
        /*0098*/ 	.word	0x00000018


	//----- nvinfo : EIATTR_FRAME_SIZE
	.align		4
.L_25:
        /*009c*/ 	.byte	0x04, 0x11
        /*009e*/ 	.short	(.L_27 - .L_26)
	.align		4
.L_26:
        /*00a0*/ 	.word	index@(_Z35updateLagrangeMultiplierKernel8ADMMPfS_S_S_S_S_S_S_S_S_S_fjjj)
        /*00a4*/ 	.word	0x00000000


	//----- nvinfo : EIATTR_MIN_STACK_SIZE
	.align		4
.L_27:
        /*00a8*/ 	.byte	0x04, 0x12
        /*00aa*/ 	.short	(.L_29 - .L_28)
	.align		4
.L_28:
        /*00ac*/ 	.word	index@(_Z35updateLagrangeMultiplierKernel8ADMMPfS_S_S_S_S_S_S_S_S_S_fjjj)
        /*00b0*/ 	.word	0x00000000


	//----- nvinfo : EIATTR_MIN_STACK_SIZE
	.align		4
.L_29:
        /*00b4*/ 	.byte	0x04, 0x12
        /*00b6*/ 	.short	(.L_31 - .L_30)
	.align		4
.L_30:
        /*00b8*/ 	.word	index@(_Z37prepareAntidiagonalPottsProblems8ADMMPfS_S_S_S_S_S_S_S_S_fjjj)
        /*00bc*/ 	.word	0x00000000


	//----- nvinfo : EIATTR_MIN_STACK_SIZE
	.align		4
.L_31:
        /*00c0*/ 	.byte	0x04, 0x12
        /*00c2*/ 	.short	(.L_33 - .L_32)
	.align		4
.L_32:
        /*00c4*/ 	.word	index@(_Z33prepareVerticalPottsProblems8ADMMPfS_S_S_S_S_S_S_S_S_fjjj)
        /*00c8*/ 	.word	0x00000000


	//----- nvinfo : EIATTR_MIN_STACK_SIZE
	.align		4
.L_33:
        /*00cc*/ 	.byte	0x04, 0x12
        /*00ce*/ 	.short	(.L_35 - .L_34)
	.align		4
.L_34:
        /*00d0*/ 	.word	index@(_Z33prepareDiagonalPottsProblems8ADMMPfS_S_S_S_S_S_S_S_S_fjjj)
        /*00d4*/ 	.word	0x00000000


	//----- nvinfo : EIATTR_MIN_STACK_SIZE
	.align		4
.L_35:
        /*00d8*/ 	.byte	0x04, 0x12
        /*00da*/ 	.short	(.L_37 - .L_36)
	.align		4
.L_36:
        /*00dc*/ 	.word	index@(_Z35prepareHorizontalPottsProblems8ADMMPfS_S_S_S_S_S_S_S_S_fjjj)
        /*00e0*/ 	.word	0x00000000
.L_37:


//--------------------- .nv.compat                --------------------------
	.section	.nv.compat,"",@"SHT_CUDA_COMPAT_INFO"
	.align	4
        /*0000*/ 	.byte	0x02, 0x09, 0x00, 0x00, 0x02, 0x02, 0x01, 0x00, 0x02, 0x05, 0x05, 0x00, 0x03, 0x07, 0x01, 0x01
        /*0010*/ 	.byte	0x02, 0x03, 0x00, 0x00, 0x02, 0x06, 0x01, 0x00, 0x04, 0x0b, 0x08, 0x00, 0x01, 0x00, 0x00, 0x00
        /*0020*/ 	.byte	0x00, 0x00, 0x00, 0x00


//--------------------- .nv.info._Z35updateLagrangeMultiplierKernel8ADMMPfS_S_S_S_S_S_S_S_S_S_fjjj --------------------------
	.section	.nv.info._Z35updateLagrangeMultiplierKernel8ADMMPfS_S_S_S_S_S_S_S_S_S_fjjj,"",@"SHT_CUDA_INFO"
	.sectionflags	@""
	.align	4


	//----- nvinfo : EIATTR_CUDA_API_VERSION
	.align		4
        /*0000*/ 	.byte	0x04, 0x37
        /*0002*/ 	.short	(.L_39 - .L_38)
.L_38:
        /*0004*/ 	.word	0x00000082


	//----- nvinfo : EIATTR_KPARAM_INFO
	.align		4
.L_39:
        /*0008*/ 	.byte	0x04, 0x17
        /*000a*/ 	.short	(.L_41 - .L_40)
.L_40:
        /*000c*/ 	.word	0x00000000
        /*0010*/ 	.short	0x000e
        /*0012*/ 	.short	0x0064
        /*0014*/ 	.byte	0x00, 0xf0, 0x11, 0x00


	//----- nvinfo : EIATTR_KPARAM_INFO
	.align		4
.L_41:
        /*0018*/ 	.byte	0x04, 0x17
        /*001a*/ 	.short	(.L_43 - .L_42)
.L_42:
        /*001c*/ 	.word	0x00000000
        /*0020*/ 	.short	0x000d
        /*0022*/ 	.short	0x0060
        /*0024*/ 	.byte	0x00, 0xf0, 0x11, 0x00


	//----- nvinfo : EIATTR_KPARAM_INFO
	.align		4
.L_43:
        /*0028*/ 	.byte	0x04, 0x17
        /*002a*/ 	.short	(.L_45 - .L_44)
.L_44:
        /*002c*/ 	.word	0x00000000
        /*0030*/ 	.short	0x000c
        /*0032*/ 	.short	0x005c
        /*0034*/ 	.byte	0x00, 0xf0, 0x11, 0x00


	//----- nvinfo : EIATTR_KPARAM_INFO
	.align		4
.L_45:
        /*0038*/ 	.byte	0x04, 0x17
        /*003a*/ 	.short	(.L_47 - .L_46)
.L_46:
        /*003c*/ 	.word	0x00000000
        /*0040*/ 	.short	0x000b
        /*0042*/ 	.short	0x0058
        /*0044*/ 	.byte	0x00, 0xf0, 0x11, 0x00


	//----- nvinfo : EIATTR_KPARAM_INFO
	.align		4
.L_47:
        /*0048*/ 	.byte	0x04, 0x17
        /*004a*/ 	.short	(.L_49 - .L_48)
.L_48:
        /*004c*/ 	.word	0x00000000
        /*0050*/ 	.short	0x000a
        /*0052*/ 	.short	0x0050
        /*0054*/ 	.byte	0x00, 0xf5, 0x21, 0x00


	//----- nvinfo : EIATTR_KPARAM_INFO
	.align		4
.L_49:
        /*0058*/ 	.byte	0x04, 0x17
        /*005a*/ 	.short	(.L_51 - .L_50)
.L_50:
        /*005c*/ 	.word	0x00000000
        /*0060*/ 	.short	0x0009
        /*0062*/ 	.short	0x0048
        /*0064*/ 	.byte	0x00, 0xf5, 0x21, 0x00


	//----- nvinfo : EIATTR_KPARAM_INFO
	.align		4
.L_51:
        /*0068*/ 	.byte	0x04, 0x17
        /*006a*/ 	.short	(.L_53 - .L_52)
.L_52:
        /*006c*/ 	.word	0x00000000
        /*0070*/ 	.short	0x0008
        /*0072*/ 	.short	0x0040
        /*0074*/ 	.byte	0x00, 0xf5, 0x21, 0x00


	//----- nvinfo : EIATTR_KPARAM_INFO
	.align		4
.L_53:
        /*0078*/ 	.byte	0x04, 0x17
        /*007a*/ 	.short	(.L_55 - .L_54)
.L_54:
        /*007c*/ 	.word	0x00000000
        /*0080*/ 	.short	0x0007
        /*0082*/ 	.short	0x0038
        /*0084*/ 	.byte	0x00, 0xf5, 0x21, 0x00


	//----- nvinfo : EIATTR_KPARAM_INFO
	.align		4
.L_55:
        /*0088*/ 	.byte	0x04, 0x17
        /*008a*/ 	.short	(.L_57 - .L_56)
.L_56:
        /*008c*/ 	.word	0x00000000
        /*0090*/ 	.short	0x0006
        /*0092*/ 	.short	0x0030
        /*0094*/ 	.byte	0x00, 0xf5, 0x21, 0x00


	//----- nvinfo : EIATTR_KPARAM_INFO
	.align		4
.L_57:
        /*0098*/ 	.byte	0x04, 0x17
        /*009a*/ 	.short	(.L_59 - .L_58)
.L_58:
        /*009c*/ 	.word	0x00000000
        /*00a0*/ 	.short	0x0005
        /*00a2*/ 	.short	0x0028
        /*00a4*/ 	.byte	0x00, 0xf5, 0x21, 0x00


	//----- nvinfo : EIATTR_KPARAM_INFO
	.align		4
.L_59:
        /*00a8*/ 	.byte	0x04, 0x17
        /*00aa*/ 	.short	(.L_61 - .L_60)
.L_60:
        /*00ac*/ 	.word	0x00000000
        /*00b0*/ 	.short	0x0004
        /*00b2*/ 	.short	0x0020
        /*00b4*/ 	.byte	0x00, 0xf5, 0x21, 0x00


	//----- nvinfo : EIATTR_KPARAM_INFO
	.align		4
.L_61:
        /*00b8*/ 	.byte	0x04, 0x17
        /*00ba*/ 	.short	(.L_63 - .L_62)
.L_62:
        /*00bc*/ 	.word	0x00000000
        /*00c0*/ 	.short	0x0003
        /*00c2*/ 	.short	0x0018
        /*00c4*/ 	.byte	0x00, 0xf5, 0x21, 0x00


	//----- nvinfo : EIATTR_KPARAM_INFO
	.align		4
.L_63:
        /*00c8*/ 	.byte	0x04, 0x17
        /*00ca*/ 	.short	(.L_65 - .L_64)
.L_64:
        /*00cc*/ 	.word	0x00000000
        /*00d0*/ 	.short	0x0002
        /*00d2*/ 	.short	0x0010
        /*00d4*/ 	.byte	0x00, 0xf5, 0x21, 0x00


	//----- nvinfo : EIATTR_KPARAM_INFO
	.align		4
.L_65:
        /*00d8*/ 	.byte	0x04, 0x17
        /*00da*/ 	.short	(.L_67 - .L_66)
.L_66:
        /*00dc*/ 	.word	0x00000000
        /*00e0*/ 	.short	0x0001
        /*00e2*/ 	.short	0x0008
        /*00e4*/ 	.byte	0x00, 0xf5, 0x21, 0x00


	//----- nvinfo : EIATTR_KPARAM_INFO
	.align		4
.L_67:
        /*00e8*/ 	.byte	0x04, 0x17
        /*00ea*/ 	.short	(.L_69 - .L_68)
.L_68:
        /*00ec*/ 	.word	0x00000000
        /*00f0*/ 	.short	0x0000
        /*00f2*/ 	.short	0x0000
        /*00f4*/ 	.byte	0x00, 0xf5, 0x21, 0x00


	//----- nvinfo : EIATTR_SPARSE_MMA_MASK
	.align		4
.L_69:
        /*00f8*/ 	.byte	0x03, 0x50
        /*00fa*/ 	.short	0x0000


	//----- nvinfo : EIATTR_MAXREG_COUNT
	.align		4
        /*00fc*/ 	.byte	0x03, 0x1b
        /*00fe*/ 	.short	0x00ff


	//----- nvinfo : EIATTR_MERCURY_ISA_VERSION
	.align		4
        /*0100*/ 	.byte	0x03, 0x5f
        /*0102*/ 	.short	0x0101


	//----- nvinfo : EIATTR_VRC_CTA_INIT_COUNT
	.align		4
        /*0104*/ 	.byte	0x02, 0x4a
	.zero		1
	.zero		1


	//----- nvinfo : EIATTR_EXIT_INSTR_OFFSETS
	.align		4
        /*0108*/ 	.byte	0x04, 0x1c
        /*010a*/ 	.short	(.L_71 - .L_70)


	//   ....[0]....
.L_70:
        /*010c*/ 	.word	0x00000120


	//   ....[1]....
        /*0110*/ 	.word	0x00000540


	//----- nvinfo : EIATTR_CBANK_PARAM_SIZE
	.align		4
.L_71:
        /*0114*/ 	.byte	0x03, 0x19
        /*0116*/ 	.short	0x0068


	//----- nvinfo : EIATTR_PARAM_CBANK
	.align		4
        /*0118*/ 	.byte	0x04, 0x0a
        /*011a*/ 	.short	(.L_73 - .L_72)
	.align		4
.L_72:
        /*011c*/ 	.word	index@(.nv.constant0._Z35updateLagrangeMultiplierKernel8ADMMPfS_S_S_S_S_S_S_S_S_S_fjjj)
        /*0120*/ 	.short	0x0380
        /*0122*/ 	.short	0x0068


	//----- nvinfo : EIATTR_SW_WAR
	.align		4
.L_73:
        /*0124*/ 	.byte	0x04, 0x36
        /*0126*/ 	.short	(.L_75 - .L_74)
.L_74:
        /*0128*/ 	.word	0x00000008
.L_75:


//--------------------- .nv.info._Z37prepareAntidiagonalPottsProblems8ADMMPfS_S_S_S_S_S_S_S_S_fjjj --------------------------
	.section	.nv.info._Z37prepareAntidiagonalPottsProblems8ADMMPfS_S_S_S_S_S_S_S_S_fjjj,"",@"SHT_CUDA_INFO"
	.sectionflags	@""
	.align	4


	//----- nvinfo : EIATTR_CUDA_API_VERSION
	.align		4
        /*0000*/ 	.byte	0x04, 0x37
        /*0002*/ 	.short	(.L_77 - .L_76)
.L_76:
        /*0004*/ 	.word	0x00000082


	//----- nvinfo : EIATTR_KPARAM_INFO
	.align		4
.L_77:
        /*0008*/ 	.byte	0x04, 0x17
        /*000a*/ 	.short	(.L_79 - .L_78)
.L_78:
        /*000c*/ 	.word	0x00000000
        /*0010*/ 	.short	0x000d
        /*0012*/ 	.short	0x005c
        /*0014*/ 	.byte	0x00, 0xf0, 0x11, 0x00


	//----- nvinfo : EIATTR_KPARAM_INFO
	.align		4
.L_79:
        /*0018*/ 	.byte	0x04, 0x17
        /*001a*/ 	.short	(.L_81 - .L_80)
.L_80:
        /*001c*/ 	.word	0x00000000
        /*0020*/ 	.short	0x000c
        /*0022*/ 	.short	0x0058
        /*0024*/ 	.byte	0x00, 0xf0, 0x11, 0x00


	//----- nvinfo : EIATTR_KPARAM_INFO
	.align		4
.L_81:
        /*0028*/ 	.byte	0x04, 0x17
        /*002a*/ 	.short	(.L_83 - .L_82)
.L_82:
        /*002c*/ 	.word	0x00000000
        /*0030*/ 	.short	0x000b
        /*0032*/ 	.short	0x0054
        /*0034*/ 	.byte	0x00, 0xf0, 0x11, 0x00


	//----- nvinfo : EIATTR_KPARAM_INFO
	.align		4
.L_83:
        /*0038*/ 	.byte	0x04, 0x17
        /*003a*/ 	.short	(.L_85 - .L_84)
.L_84:
        /*003c*/ 	.word	0x00000000
        /*0040*/ 	.short	0x000a
        /*0042*/ 	.short	0x0050
        /*0044*/ 	.byte	0x00, 0xf0, 0x11, 0x00


	//----- nvinfo : EIATTR_KPARAM_INFO
	.align		4
.L_85:
        /*0048*/ 	.byte	0x04, 0x17
        /*004a*/ 	.short	(.L_87 - .L_86)
.L_86:
        /*004c*/ 	.word	0x00000000
        /*0050*/ 	.short	0x0009
        /*0052*/ 	.short	0x0048
        /*0054*/ 	.byte	0x00, 0xf5, 0x21, 0x00


	//----- nvinfo : EIATTR_KPARAM_INFO
	.align		4
.L_87:
        /*0058*/ 	.byte	0x04, 0x17
        /*005a*/ 	.short	(.L_89 - .L_88)
.L_88:
        /*005c*/ 	.word	0x00000000
        /*0060*/ 	.short	0x0008
        /*0062*/ 	.short	0x0040
        /*0064*/ 	.byte	0x00, 0xf5, 0x21, 0x00


	//----- nvinfo : EIATTR_KPARAM_INFO
	.align		4
.L_89:
        /*0068*/ 	.byte	0x04, 0x17
        /*006a*/ 	.short	(.L_91 - .L_90)
.L_90:
        /*006c*/ 	.word	0x00000000
        /*0070*/ 	.short	0x0007
        /*0072*/ 	.short	0x0038
        /*0074*/ 	.byte	0x00, 0xf5, 0x21, 0x00


	//----- nvinfo : EIATTR_KPARAM_INFO
	.align		4
.L_91:
        /*0078*/ 	.byte	0x04, 0x17
        /*007a*/ 	.short	(.L_93 - .L_92)
.L_92:
        /*007c*/ 	.word	0x00000000
        /*0080*/ 	.short	0x0006
        /*0082*/ 	.short	0x0030
        /*0084*/ 	.byte	0x00, 0xf5, 0x21, 0x00


	//----- nvinfo : EIATTR_KPARAM_INFO
	.align		4
.L_93:
        /*0088*/ 	.byte	0x04, 0x17
        /*008a*/ 	.short	(.L_95 - .L_94)
.L_94:
        /*008c*/ 	.word	0x00000000
        /*0090*/ 	.short	0x0005
        /*0092*/ 	.short	0x0028
        /*0094*/ 	.byte	0x00, 0xf5, 0x21, 0x00


	//----- nvinfo : EIATTR_KPARAM_INFO
	.align		4
.L_95:
        /*0098*/ 	.byte	0x04, 0x17
        /*009a*/ 	.short	(.L_97 - .L_96)
.L_96:
        /*009c*/ 	.word	0x00000000
        /*00a0*/ 	.short	0x0004
        /*00a2*/ 	.short	0x0020
        /*00a4*/ 	.byte	0x00, 0xf5, 0x21, 0x00


	//----- nvinfo : EIATTR_KPARAM_INFO
	.align		4
.L_97:
        /*00a8*/ 	.byte	0x04, 0x17
        /*00aa*/ 	.short	(.L_99 - .L_98)
.L_98:
        /*00ac*/ 	.word	0x00000000
        /*00b0*/ 	.short	0x0003
        /*00b2*/ 	.short	0x0018
        /*00b4*/ 	.byte	0x00, 0xf5, 0x21, 0x00


	//----- nvinfo : EIATTR_KPARAM_INFO
	.align		4
.L_99:
        /*00b8*/ 	.byte	0x04, 0x17
        /*00ba*/ 	.short	(.L_101 - .L_100)
.L_100:
        /*00bc*/ 	.word	0x00000000
        /*00c0*/ 	.short	0x0002
        /*00c2*/ 	.short	0x0010
        /*00c4*/ 	.byte	0x00, 0xf5, 0x21, 0x00


	//----- nvinfo : EIATTR_KPARAM_INFO
	.align		4
.L_101:
        /*00c8*/ 	.byte	0x04, 0x17
        /*00ca*/ 	.short	(.L_103 - .L_102)
.L_102:
        /*00cc*/ 	.word	0x00000000
        /*00d0*/ 	.short	0x0001
        /*00d2*/ 	.short	0x0008
        /*00d4*/ 	.byte	0x00, 0xf5, 0x21, 0x00


	//----- nvinfo : EIATTR_KPARAM_INFO
	.align		4
.L_103:
        /*00d8*/ 	.byte	0x04, 0x17
        /*00da*/ 	.short	(.L_105 - .L_104)
.L_104:
        /*00dc*/ 	.word	0x00000000
        /*00e0*/ 	.short	0x0000
        /*00e2*/ 	.short	0x0000
        /*00e4*/ 	.byte	0x00, 0xf5, 0x21, 0x00


	//----- nvinfo : EIATTR_SPARSE_MMA_MASK
	.align		4
.L_105:
        /*00e8*/ 	.byte	0x03, 0x50
        /*00ea*/ 	.short	0x0000


	//----- nvinfo : EIATTR_MAXREG_COUNT
	.align		4
        /*00ec*/ 	.byte	0x03, 0x1b
        /*00ee*/ 	.short	0x00ff


	//----- nvinfo : EIATTR_MERCURY_ISA_VERSION
	.align		4
        /*00f0*/ 	.byte	0x03, 0x5f
        /*00f2*/ 	.short	0x0101


	//----- nvinfo : EIATTR_VRC_CTA_INIT_COUNT
	.align		4
        /*00f4*/ 	.byte	0x02, 0x4a
	.zero		1
	.zero		1


	//----- nvinfo : EIATTR_EXIT_INSTR_OFFSETS
	.align		4
        /*00f8*/ 	.byte	0x04, 0x1c
        /*00fa*/ 	.short	(.L_107 - .L_106)


	//   ....[0]....
.L_106:
        /*00fc*/ 	.word	0x00000120


	//   ....[1]....
        /*0100*/ 	.word	0x000004b0


	//----- nvinfo : EIATTR_CRS_STACK_SIZE
	.align		4
.L_107:
        /*0104*/ 	.byte	0x04, 0x1e
        /*0106*/ 	.short	(.L_109 - .L_108)
.L_108:
        /*0108*/ 	.word	0x00000000


	//----- nvinfo : EIATTR_CBANK_PARAM_SIZE
	.align		4
.L_109:
        /*010c*/ 	.byte	0x03, 0x19
        /*010e*/ 	.short	0x0060


	//----- nvinfo : EIATTR_PARAM_CBANK
	.align		4
        /*0110*/ 	.byte	0x04, 0x0a
        /*0112*/ 	.short	(.L_111 - .L_110)
	.align		4
.L_110:
        /*0114*/ 	.word	index@(.nv.constant0._Z37prepareAntidiagonalPottsProblems8ADMMPfS_S_S_S_S_S_S_S_S_fjjj)
        /*0118*/ 	.short	0x0380
        /*011a*/ 	.short	0x0060


	//----- nvinfo : EIATTR_SW_WAR
	.align		4
.L_111:
        /*011c*/ 	.byte	0x04, 0x36
        /*011e*/ 	.short	(.L_113 - .L_112)
.L_112:
        /*0120*/ 	.word	0x00000008
.L_113:


//--------------------- .nv.info._Z33prepareVerticalPottsProblems8ADMMPfS_S_S_S_S_S_S_S_S_fjjj --------------------------
	.section	.nv.info._Z33prepareVerticalPottsProblems8ADMMPfS_S_S_S_S_S_S_S_S_fjjj,"",@"SHT_CUDA_INFO"
	.sectionflags	@""
	.align	4


	//----- nvinfo : EIATTR_CUDA_API_VERSION
	.align		4
        /*0000*/ 	.byte	0x04, 0x37
        /*0002*/ 	.short	(.L_115 - .L_114)
.L_114:
        /*0004*/ 	.word	0x00000082


	//----- nvinfo : EIATTR_KPARAM_INFO
	.align		4
.L_115:
        /*0008*/ 	.byte	0x04, 0x17
        /*000a*/ 	.short	(.L_117 - .L_116)
.L_116:
        /*000c*/ 	.word	0x00000000
        /*0010*/ 	.short	0x000d
        /*0012*/ 	.short	0x005c
        /*0014*/ 	.byte	0x00, 0xf0, 0x11, 0x00


	//----- nvinfo : EIATTR_KPARAM_INFO
	.align		4
.L_117:
        /*0018*/ 	.byte	0x04, 0x17
        /*001a*/ 	.short	(.L_119 - .L_118)
.L_118:
        /*001c*/ 	.word	0x00000000
        /*0020*/ 	.short	0x000c
        /*0022*/ 	.short	0x0058
        /*0024*/ 	.byte	0x00, 0xf0, 0x11, 0x00


	//----- nvinfo : EIATTR_KPARAM_INFO
	.align		4
.L_119:
        /*0028*/ 	.byte	0x04, 0x17
        /*002a*/ 	.short	(.L_121 - .L_120)
.L_120:
        /*002c*/ 	.word	0x00000000
        /*0030*/ 	.short	0x000b
        /*0032*/ 	.short	0x0054
        /*0034*/ 	.byte	0x00, 0xf0, 0x11, 0x00


	//----- nvinfo : EIATTR_KPARAM_INFO
	.align		4
.L_121:
        /*0038*/ 	.byte	0x04, 0x17
        /*003a*/ 	.short	(.L_123 - .L_122)
.L_122:
        /*003c*/ 	.word	0x00000000
        /*0040*/ 	.short	0x000a
        /*0042*/ 	.short	0x0050
        /*0044*/ 	.byte	0x00, 0xf0, 0x11, 0x00


	//----- nvinfo : EIATTR_KPARAM_INFO
	.align		4
.L_123:
        /*0048*/ 	.byte	0x04, 0x17
        /*004a*/ 	.short	(.L_125 - .L_124)
.L_124:
        /*004c*/ 	.word	0x00000000
        /*0050*/ 	.short	0x0009
        /*0052*/ 	.short	0x0048
        /*0054*/ 	.byte	0x00, 0xf5, 0x21, 0x00


	//----- nvinfo : EIATTR_KPARAM_INFO
	.align		4
.L_125:
        /*0058*/ 	.byte	0x04, 0x17
        /*005a*/ 	.short	(.L_127 - .L_126)
.L_126:
        /*005c*/ 	.word	0x00000000
        /*0060*/ 	.short	0x0008
        /*0062*/ 	.short	0x0040
        /*0064*/ 	.byte	0x00, 0xf5, 0x21, 0x00


	//----- nvinfo : EIATTR_KPARAM_INFO
	.align		4
.L_127:
        /*0068*/ 	.byte	0x04, 0x17
        /*006a*/ 	.short	(.L_129 - .L_128)
.L_128:
        /*006c*/ 	.word	0x00000000
        /*0070*/ 	.short	0x0007
        /*0072*/ 	.short	0x0038
        /*0074*/ 	.byte	0x00, 0xf5, 0x21, 0x00


	//----- nvinfo : EIATTR_KPARAM_INFO
	.align		4
.L_129:
        /*0078*/ 	.byte	0x04, 0x17
        /*007a*/ 	.short	(.L_131 - .L_130)
.L_130:
        /*007c*/ 	.word	0x00000000
        /*0080*/ 	.short	0x0006
        /*0082*/ 	.short	0x0030
        /*0084*/ 	.byte	0x00, 0xf5, 0x21, 0x00


	//----- nvinfo : EIATTR_KPARAM_INFO
	.align		4
.L_131:
        /*0088*/ 	.byte	0x04, 0x17
        /*008a*/ 	.short	(.L_133 - .L_132)
.L_132:
        /*008c*/ 	.word	0x00000000
        /*0090*/ 	.short	0x0005
        /*0092*/ 	.short	0x0028
        /*0094*/ 	.byte	0x00, 0xf5, 0x21, 0x00


	//----- nvinfo : EIATTR_KPARAM_INFO
	.align		4
.L_133:
        /*0098*/ 	.byte	0x04, 0x17
        /*009a*/ 	.short	(.L_135 - .L_134)
.L_134:
        /*009c*/ 	.word	0x00000000
        /*00a0*/ 	.short	0x0004
        /*00a2*/ 	.short	0x0020
        /*00a4*/ 	.byte	0x00, 0xf5, 0x21, 0x00


	//----- nvinfo : EIATTR_KPARAM_INFO
	.align		4
.L_135:
        /*00a8*/ 	.byte	0x04, 0x17
        /*00aa*/ 	.short	(.L_137 - .L_136)
.L_136:
        /*00ac*/ 	.word	0x00000000
        /*00b0*/ 	.short	0x0003
        /*00b2*/ 	.short	0x0018
        /*00b4*/ 	.byte	0x00, 0xf5, 0x21, 0x00


	//----- nvinfo : EIATTR_KPARAM_INFO
	.align		4
.L_137:
        /*00b8*/ 	.byte	0x04, 0x17
        /*00ba*/ 	.short	(.L_139 - .L_138)
.L_138:
        /*00bc*/ 	.word	0x00000000
        /*00c0*/ 	.short	0x0002
        /*00c2*/ 	.short	0x0010
        /*00c4*/ 	.byte	0x00, 0xf5, 0x21, 0x00


	//----- nvinfo : EIATTR_KPARAM_INFO
	.align		4
.L_139:
        /*00c8*/ 	.byte	0x04, 0x17
        /*00ca*/ 	.short	(.L_141 - .L_140)
.L_140:
        /*00cc*/ 	.word	0x00000000
        /*00d0*/ 	.short	0x0001
        /*00d2*/ 	.short	0x0008
        /*00d4*/ 	.byte	0x00, 0xf5, 0x21, 0x00


	//----- nvinfo : EIATTR_KPARAM_INFO
	.align		4
.L_141:
        /*00d8*/ 	.byte	0x04, 0x17
        /*00da*/ 	.short	(.L_143 - .L_142)
.L_142:
        /*00dc*/ 	.word	0x00000000
        /*00e0*/ 	.short	0x0000
        /*00e2*/ 	.short	0x0000
        /*00e4*/ 	.byte	0x00, 0xf5, 0x21, 0x00


	//----- nvinfo : EIATTR_SPARSE_MMA_MASK
	.align		4
.L_143:
        /*00e8*/ 	.byte	0x03, 0x50
        /*00ea*/ 	.short	0x0000


	//----- nvinfo : EIATTR_MAXREG_COUNT
	.align		4
        /*00ec*/ 	.byte	0x03, 0x1b
        /*00ee*/ 	.short	0x00ff


	//----- nvinfo : EIATTR_MERCURY_ISA_VERSION
	.align		4
        /*00f0*/ 	.byte	0x03, 0x5f
        /*00f2*/ 	.short	0x0101


	//----- nvinfo : EIATTR_VRC_CTA_INIT_COUNT
	.align		4
        /*00f4*/ 	.byte	0x02, 0x4a
	.zero		1
	.zero		1


	//----- nvinfo : EIATTR_EXIT_INSTR_OFFSETS
	.align		4
        /*00f8*/ 	.byte	0x04, 0x1c
        /*00fa*/ 	.short	(.L_145 - .L_144)


	//   ....[0]....
.L_144:
        /*00fc*/ 	.word	0x00000120


	//   ....[1]....
        /*0100*/ 	.word	0x000004b0


	//----- nvinfo : EIATTR_CRS_STACK_SIZE
	.align		4
.L_145:
        /*0104*/ 	.byte	0x04, 0x1e
        /*0106*/ 	.short	(.L_147 - .L_146)
.L_146:
        /*0108*/ 	.word	0x00000000


	//----- nvinfo : EIATTR_CBANK_PARAM_SIZE
	.align		4
.L_147:
        /*010c*/ 	.byte	0x03, 0x19
        /*010e*/ 	.short	0x0060


	//----- nvinfo : EIATTR_PARAM_CBANK
	.align		4
        /*0110*/ 	.byte	0x04, 0x0a
        /*0112*/ 	.short	(.L_149 - .L_148)
	.align		4
.L_148:
        /*0114*/ 	.word	index@(.nv.constant0._Z33prepareVerticalPottsProblems8ADMMPfS_S_S_S_S_S_S_S_S_fjjj)
        /*0118*/ 	.short	0x0380
        /*011a*/ 	.short	0x0060


	//----- nvinfo : EIATTR_SW_WAR
	.align		4
.L_149:
        /*011c*/ 	.byte	0x04, 0x36
        /*011e*/ 	.short	(.L_151 - .L_150)
.L_150:
        /*0120*/ 	.word	0x00000008
.L_151:


//--------------------- .nv.info._Z33prepareDiagonalPottsProblems8ADMMPfS_S_S_S_S_S_S_S_S_fjjj --------------------------
	.section	.nv.info._Z33prepareDiagonalPottsProblems8ADMMPfS_S_S_S_S_S_S_S_S_fjjj,"",@"SHT_CUDA_INFO"
	.sectionflags	@""
	.align	4


	//----- nvinfo : EIATTR_CUDA_API_VERSION
	.align		4
        /*0000*/ 	.byte	0x04, 0x37
        /*0002*/ 	.short	(.L_153 - .L_152)
.L_152:
        /*0004*/ 	.word	0x00000082


	//----- nvinfo : EIATTR_KPARAM_INFO
	.align		4
.L_153:
        /*0008*/ 	.byte	0x04, 0x17
        /*000a*/ 	.short	(.L_155 - .L_154)
.L_154:
        /*000c*/ 	.word	0x00000000
        /*0010*/ 	.short	0x000d
        /*0012*/ 	.short	0x005c
        /*0014*/ 	.byte	0x00, 0xf0, 0x11, 0x00


	//----- nvinfo : EIATTR_KPARAM_INFO
	.align		4
.L_155:
        /*0018*/ 	.byte	0x04, 0x17
        /*001a*/ 	.short	(.L_157 - .L_156)
.L_156:
        /*001c*/ 	.word	0x00000000
        /*0020*/ 	.short	0x000c
        /*0022*/ 	.short	0x0058
        /*0024*/ 	.byte	0x00, 0xf0, 0x11, 0x00


	//----- nvinfo : EIATTR_KPARAM_INFO
	.align		4
.L_157:
        /*0028*/ 	.byte	0x04, 0x17
        /*002a*/ 	.short	(.L_159 - .L_158)
.L_158:
        /*002c*/ 	.word	0x00000000
        /*0030*/ 	.short	0x000b
        /*0032*/ 	.short	0x0054
        /*0034*/ 	.byte	0x00, 0xf0, 0x11, 0x00


	//----- nvinfo : EIATTR_KPARAM_INFO
	.align		4
.L_159:
        /*0038*/ 	.byte	0x04, 0x17
        /*003a*/ 	.short	(.L_161 - .L_160)
.L_160:
        /*003c*/ 	.word	0x00000000
        /*0040*/ 	.short	0x000a
        /*0042*/ 	.short	0x0050
        /*0044*/ 	.byte	0x00, 0xf0, 0x11, 0x00


	//----- nvinfo : EIATTR_KPARAM_INFO
	.align		4
.L_161:
        /*0048*/ 	.byte	0x04, 0x17
        /*004a*/ 	.short	(.L_163 - .L_162)
.L_162:
        /*004c*/ 	.word	0x00000000
        /*0050*/ 	.short	0x0009
        /*0052*/ 	.short	0x0048
        /*0054*/ 	.byte	0x00, 0xf5, 0x21, 0x00


	//----- nvinfo : EIATTR_KPARAM_INFO
	.align		4
.L_163:
        /*0058*/ 	.byte	0x04, 0x17
        /*005a*/ 	.short	(.L_165 - .L_164)
.L_164:
        /*005c*/ 	.word	0x00000000
        /*0060*/ 	.short	0x0008
        /*0062*/ 	.short	0x0040
        /*0064*/ 	.byte	0x00, 0xf5, 0x21, 0x00


	//----- nvinfo : EIATTR_KPARAM_INFO
	.align		4
.L_165:
        /*0068*/ 	.byte	0x04, 0x17
        /*006a*/ 	.short	(.L_167 - .L_166)
.L_166:
        /*006c*/ 	.word	0x00000000
        /*0070*/ 	.short	0x0007
        /*0072*/ 	.short	0x0038
        /*0074*/ 	.byte	0x00, 0xf5, 0x21, 0x00


	//----- nvinfo : EIATTR_KPARAM_INFO
	.align		4
.L_167:
        /*0078*/ 	.byte	0x04, 0x17
        /*007a*/ 	.short	(.L_169 - .L_168)
.L_168:
        /*007c*/ 	.word	0x00000000
        /*0080*/ 	.short	0x0006
        /*0082*/ 	.short	0x0030
        /*0084*/ 	.byte	0x00, 0xf5, 0x21, 0x00


	//----- nvinfo : EIATTR_KPARAM_INFO
	.align		4
.L_169:
        /*0088*/ 	.byte	0x04, 0x17
        /*008a*/ 	.short	(.L_171 - .L_170)
.L_170:
        /*008c*/ 	.word	0x00000000
        /*0090*/ 	.short	0x0005
        /*0092*/ 	.short	0x0028
        /*0094*/ 	.byte	0x00, 0xf5, 0x21, 0x00


	//----- nvinfo : EIATTR_KPARAM_INFO
	.align		4
.L_171:
        /*0098*/ 	.byte	0x04, 0x17
        /*009a*/ 	.short	(.L_173 - .L_172)
.L_172:
        /*009c*/ 	.word	0x00000000
        /*00a0*/ 	.short	0x0004
        /*00a2*/ 	.short	0x0020
        /*00a4*/ 	.byte	0x00, 0xf5, 0x21, 0x00


	//----- nvinfo : EIATTR_KPARAM_INFO
	.align		4
.L_173:
        /*00a8*/ 	.byte	0x04, 0x17
        /*00aa*/ 	.short	(.L_175 - .L_174)
.L_174:
        /*00ac*/ 	.word	0x00000000
        /*00b0*/ 	.short	0x0003
        /*00b2*/ 	.short	0x0018
        /*00b4*/ 	.byte	0x00, 0xf5, 0x21, 0x00


	//----- nvinfo : EIATTR_KPARAM_INFO
	.align		4
.L_175:
        /*00b8*/ 	.byte	0x04, 0x17
        /*00ba*/ 	.short	(.L_177 - .L_176)
.L_176:
        /*00bc*/ 	.word	0x00000000
        /*00c0*/ 	.short	0x0002
        /*00c2*/ 	.short	0x0010
        /*00c4*/ 	.byte	0x00, 0xf5, 0x21, 0x00


	//----- nvinfo : EIATTR_KPARAM_INFO
	.align		4
.L_177:
        /*00c8*/ 	.byte	0x04, 0x17
        /*00ca*/ 	.short	(.L_179 - .L_178)
.L_178:
        /*00cc*/ 	.word	0x00000000
        /*00d0*/ 	.short	0x0001
        /*00d2*/ 	.short	0x0008
        /*00d4*/ 	.byte	0x00, 0xf5, 0x21, 0x00


	//----- nvinfo : EIATTR_KPARAM_INFO
	.align		4
.L_179:
        /*00d8*/ 	.byte	0x04, 0x17
        /*00da*/ 	.short	(.L_181 - .L_180)
.L_180:
        /*00dc*/ 	.word	0x00000000
        /*00e0*/ 	.short	0x0000
        /*00e2*/ 	.short	0x0000
        /*00e4*/ 	.byte	0x00, 0xf5, 0x21, 0x00


	//----- nvinfo : EIATTR_SPARSE_MMA_MASK
	.align		4
.L_181:
        /*00e8*/ 	.byte	0x03, 0x50
        /*00ea*/ 	.short	0x0000


	//----- nvinfo : EIATTR_MAXREG_COUNT
	.align		4
        /*00ec*/ 	.byte	0x03, 0x1b
        /*00ee*/ 	.short	0x00ff


	//----- nvinfo : EIATTR_MERCURY_ISA_VERSION
	.align		4
        /*00f0*/ 	.byte	0x03, 0x5f
        /*00f2*/ 	.short	0x0101


	//----- nvinfo : EIATTR_VRC_CTA_INIT_COUNT
	.align		4
        /*00f4*/ 	.byte	0x02, 0x4a
	.zero		1
	.zero		1


	//----- nvinfo : EIATTR_EXIT_INSTR_OFFSETS
	.align		4
        /*00f8*/ 	.byte	0x04, 0x1c
        /*00fa*/ 	.short	(.L_183 - .L_182)


	//   ....[0]....
.L_182:
        /*00fc*/ 	.word	0x00000120


	//   ....[1]....
        /*0100*/ 	.word	0x000004b0


	//----- nvinfo : EIATTR_CRS_STACK_SIZE
	.align		4
.L_183:
        /*0104*/ 	.byte	0x04, 0x1e
        /*0106*/ 	.short	(.L_185 - .L_184)
.L_184:
        /*0108*/ 	.word	0x00000000


	//----- nvinfo : EIATTR_CBANK_PARAM_SIZE
	.align		4
.L_185:
        /*010c*/ 	.byte	0x03, 0x19
        /*010e*/ 	.short	0x0060


	//----- nvinfo : EIATTR_PARAM_CBANK
	.align		4
        /*0110*/ 	.byte	0x04, 0x0a
        /*0112*/ 	.short	(.L_187 - .L_186)
	.align		4
.L_186:
        /*0114*/ 	.word	index@(.nv.constant0._Z33prepareDiagonalPottsProblems8ADMMPfS_S_S_S_S_S_S_S_S_fjjj)
        /*0118*/ 	.short	0x0380
        /*011a*/ 	.short	0x0060


	//----- nvinfo : EIATTR_SW_WAR
	.align		4
.L_187:
        /*011c*/ 	.byte	0x04, 0x36
        /*011e*/ 	.short	(.L_189 - .L_188)
.L_188:
        /*0120*/ 	.word	0x00000008
.L_189:


//--------------------- .nv.info._Z35prepareHorizontalPottsProblems8ADMMPfS_S_S_S_S_S_S_S_S_fjjj --------------------------
	.section	.nv.info._Z35prepareHorizontalPottsProblems8ADMMPfS_S_S_S_S_S_S_S_S_fjjj,"",@"SHT_CUDA_INFO"
	.sectionflags	@""
	.align	4


	//----- nvinfo : EIATTR_CUDA_API_VERSION
	.align		4
        /*0000*/ 	.byte	0x04, 0x37
        /*0002*/ 	.short	(.L_191 - .L_190)
.L_190:
        /*0004*/ 	.word	0x00000082


	//----- nvinfo : EIATTR_KPARAM_INFO
	.align		4
.L_191:
        /*0008*/ 	.byte	0x04, 0x17
        /*000a*/ 	.short	(.L_193 - .L_192)
.L_192:
        /*000c*/ 	.word	0x00000000
        /*0010*/ 	.short	0x000d
        /*0012*/ 	.short	0x005c
        /*0014*/ 	.byte	0x00, 0xf0, 0x11, 0x00


	//----- nvinfo : EIATTR_KPARAM_INFO
	.align		4
.L_193:
        /*0018*/ 	.byte	0x04, 0x17
        /*001a*/ 	.short	(.L_195 - .L_194)
.L_194:
        /*001c*/ 	.word	0x00000000
        /*0020*/ 	.short	0x000c
        /*0022*/ 	.short	0x0058
        /*0024*/ 	.byte	0x00, 0xf0, 0x11, 0x00


	//----- nvinfo : EIATTR_KPARAM_INFO
	.align		4
.L_195:
        /*0028*/ 	.byte	0x04, 0x17
        /*002a*/ 	.short	(.L_197 - .L_196)
.L_196:
        /*002c*/ 	.word	0x00000000
        /*0030*/ 	.short	0x000b
        /*0032*/ 	.short	0x0054
        /*0034*/ 	.byte	0x00, 0xf0, 0x11, 0x00


	//----- nvinfo : EIATTR_KPARAM_INFO
	.align		4
.L_197:
        /*0038*/ 	.byte	0x04, 0x17
        /*003a*/ 	.short	(.L_199 - .L_198)
.L_198:
        /*003c*/ 	.word	0x00000000
        /*0040*/ 	.short	0x000a
        /*0042*/ 	.short	0x0050
        /*0044*/ 	.byte	0x00, 0xf0, 0x11, 0x00


	//----- nvinfo : EIATTR_KPARAM_INFO
	.align		4
.L_199:
        /*0048*/ 	.byte	0x04, 0x17
        /*004a*/ 	.short	(.L_201 - .L_200)
.L_200:
        /*004c*/ 	.word	0x00000000
        /*0050*/ 	.short	0x0009
        /*0052*/ 	.short	0x0048
        /*0054*/ 	.byte	0x00, 0xf5, 0x21, 0x00


	//----- nvinfo : EIATTR_KPARAM_INFO
	.align		4
.L_201:
        /*0058*/ 	.byte	0x04, 0x17
        /*005a*/ 	.short	(.L_203 - .L_202)
.L_202:
        /*005c*/ 	.word	0x00000000
        /*0060*/ 	.short	0x0008
        /*0062*/ 	.short	0x0040
        /*0064*/ 	.byte	0x00, 0xf5, 0x21, 0x00


	//----- nvinfo : EIATTR_KPARAM_INFO
	.align		4
.L_203:
        /*0068*/ 	.byte	0x04, 0x17
        /*006a*/ 	.short	(.L_205 - .L_204)
.L_204:
        /*006c*/ 	.word	0x00000000
        /*0070*/ 	.short	0x0007
        /*0072*/ 	.short	0x0038
        /*0074*/ 	.byte	0x00, 0xf5, 0x21, 0x00


	//----- nvinfo : EIATTR_KPARAM_INFO
	.align		4
.L_205:
        /*0078*/ 	.byte	0x04, 0x17
        /*007a*/ 	.short	(.L_207 - .L_206)
.L_206:
        /*007c*/ 	.word	0x00000000
        /*0080*/ 	.short	0x0006
        /*0082*/ 	.short	0x0030
        /*0084*/ 	.byte	0x00, 0xf5, 0x21, 0x00


	//----- nvinfo : EIATTR_KPARAM_INFO
	.align		4
.L_207:
        /*0088*/ 	.byte	0x04, 0x17
        /*008a*/ 	.short	(.L_209 - .L_208)
.L_208:
        /*008c*/ 	.word	0x00000000
        /*0090*/ 	.short	0x0005
        /*0092*/ 	.short	0x0028
        /*0094*/ 	.byte	0x00, 0xf5, 0x21, 0x00


	//----- nvinfo : EIATTR_KPARAM_INFO
	.align		4
.L_209:
        /*0098*/ 	.byte	0x04, 0x17
        /*009a*/ 	.short	(.L_211 - .L_210)
.L_210:
        /*009c*/ 	.word	0x00000000
        /*00a0*/ 	.short	0x0004
        /*00a2*/ 	.short	0x0020
        /*00a4*/ 	.byte	0x00, 0xf5, 0x21, 0x00


	//----- nvinfo : EIATTR_KPARAM_INFO
	.align		4
.L_211:
        /*00a8*/ 	.byte	0x04, 0x17
        /*00aa*/ 	.short	(.L_213 - .L_212)
.L_212:
        /*00ac*/ 	.word	0x00000000
        /*00b0*/ 	.short	0x0003
        /*00b2*/ 	.short	0x0018
        /*00b4*/ 	.byte	0x00, 0xf5, 0x21, 0x00


	//----- nvinfo : EIATTR_KPARAM_INFO
	.align		4
.L_213:
        /*00b8*/ 	.byte	0x04, 0x17
        /*00ba*/ 	.short	(.L_215 - .L_214)
.L_214:
        /*00bc*/ 	.word	0x00000000
        /*00c0*/ 	.short	0x0002
        /*00c2*/ 	.short	0x0010
        /*00c4*/ 	.byte	0x00, 0xf5, 0x21, 0x00


	//----- nvinfo : EIATTR_KPARAM_INFO
	.align		4
.L_215:
        /*00c8*/ 	.byte	0x04, 0x17
        /*00ca*/ 	.short	(.L_217 - .L_216)
.L_216:
        /*00cc*/ 	.word	0x00000000
        /*00d0*/ 	.short	0x0001
        /*00d2*/ 	.short	0x0008
        /*00d4*/ 	.byte	0x00, 0xf5, 0x21, 0x00


	//----- nvinfo : EIATTR_KPARAM_INFO
	.align		4
.L_217:
        /*00d8*/ 	.byte	0x04, 0x17
        /*00da*/ 	.short	(.L_219 - .L_218)
.L_218:
        /*00dc*/ 	.word	0x00000000
        /*00e0*/ 	.short	0x0000
        /*00e2*/ 	.short	0x0000
        /*00e4*/ 	.byte	0x00, 0xf5, 0x21, 0x00


	//----- nvinfo : EIATTR_SPARSE_MMA_MASK
	.align		4
.L_219:
        /*00e8*/ 	.byte	0x03, 0x50
        /*00ea*/ 	.short	0x0000


	//----- nvinfo : EIATTR_MAXREG_COUNT
	.align		4
        /*00ec*/ 	.byte	0x03, 0x1b
        /*00ee*/ 	.short	0x00ff


	//----- nvinfo : EIATTR_MERCURY_ISA_VERSION
	.align		4
        /*00f0*/ 	.byte	0x03, 0x5f
        /*00f2*/ 	.short	0x0101


	//----- nvinfo : EIATTR_VRC_CTA_INIT_COUNT
	.align		4
        /*00f4*/ 	.byte	0x02, 0x4a
	.zero		1
	.zero		1


	//----- nvinfo : EIATTR_EXIT_INSTR_OFFSETS
	.align		4
        /*00f8*/ 	.byte	0x04, 0x1c
        /*00fa*/ 	.short	(.L_221 - .L_220)


	//   ....[0]....
.L_220:
        /*00fc*/ 	.word	0x00000120


	//   ....[1]....
        /*0100*/ 	.word	0x000004b0


	//----- nvinfo : EIATTR_CRS_STACK_SIZE
	.align		4
.L_221:
        /*0104*/ 	.byte	0x04, 0x1e
        /*0106*/ 	.short	(.L_223 - .L_222)
.L_222:
        /*0108*/ 	.word	0x00000000


	//----- nvinfo : EIATTR_CBANK_PARAM_SIZE
	.align		4
.L_223:
        /*010c*/ 	.byte	0x03, 0x19
        /*010e*/ 	.short	0x0060


	//----- nvinfo : EIATTR_PARAM_CBANK
	.align		4
        /*0110*/ 	.byte	0x04, 0x0a
        /*0112*/ 	.short	(.L_225 - .L_224)
	.align		4
.L_224:
        /*0114*/ 	.word	index@(.nv.constant0._Z35prepareHorizontalPottsProblems8ADMMPfS_S_S_S_S_S_S_S_S_fjjj)
        /*0118*/ 	.short	0x0380
        /*011a*/ 	.short	0x0060


	//----- nvinfo : EIATTR_SW_WAR
	.align		4
.L_225:
        /*011c*/ 	.byte	0x04, 0x36
        /*011e*/ 	.short	(.L_227 - .L_226)
.L_226:
        /*0120*/ 	.word	0x00000008
.L_227:


//--------------------- .nv.callgraph             --------------------------
	.section	.nv.callgraph,"",@"SHT_CUDA_CALLGRAPH"
	.align	4
	.sectionentsize	8
	.align		4
        /*0000*/ 	.word	0x00000000
	.align		4
        /*0004*/ 	.word	0xffffffff
	.align		4
        /*0008*/ 	.word	0x00000000
	.align		4
        /*000c*/ 	.word	0xfffffffe
	.align		4
        /*0010*/ 	.word	0x00000000
	.align		4
        /*0014*/ 	.word	0xfffffffd
	.align		4
        /*0018*/ 	.word	0x00000000
	.align		4
        /*001c*/ 	.word	0xfffffffc


//--------------------- .text._Z35updateLagrangeMultiplierKernel8ADMMPfS_S_S_S_S_S_S_S_S_S_fjjj --------------------------
	.section	.text._Z35updateLagrangeMultiplierKernel8ADMMPfS_S_S_S_S_S_S_S_S_S_fjjj,"ax",@progbits
	.align	128
        .global         _Z35updateLagrangeMultiplierKernel8ADMMPfS_S_S_S_S_S_S_S_S_S_fjjj
        .type           _Z35updateLagrangeMultiplierKernel8ADMMPfS_S_S_S_S_S_S_S_S_S_fjjj,@function
        .size           _Z35updateLagrangeMultiplierKernel8ADMMPfS_S_S_S_S_S_S_S_S_S_fjjj,(.L_x_61 - _Z35updateLagrangeMultiplierKernel8ADMMPfS_S_S_S_S_S_S_S_S_S_fjjj)
        .other          _Z35updateLagrangeMultiplierKernel8ADMMPfS_S_S_S_S_S_S_S_S_S_fjjj,@"STO_CUDA_ENTRY STV_DEFAULT"
_Z35updateLagrangeMultiplierKernel8ADMMPfS_S_S_S_S_S_S_S_S_S_fjjj:
.text._Z35updateLagrangeMultiplierKernel8ADMMPfS_S_S_S_S_S_S_S_S_S_fjjj:
[----:B------:R-:W-:Y:S01]  /*0000*/  LDC R1, c[0x0][0x37c] ;  /* 0x0000df00ff017b82 */ /* 0x000fe20000000800 */
[----:B------:R-:W0:Y:S01]  /*0010*/  S2R R4, SR_TID.Y ;  /* 0x0000000000047919 */ /* 0x000e220000002200 */
[----:B------:R-:W1:Y:S01]  /*0020*/  LDCU UR4, c[0x0][0x360] ;  /* 0x00006c00ff0477ac */ /* 0x000e620008000800 */
[----:B------:R-:W0:Y:S01]  /*0030*/  S2R R5, SR_CTAID.Y ;  /* 0x0000000000057919 */ /* 0x000e220000002600 */
[----:B------:R-:W0:Y:S01]  /*0040*/  LDCU UR5, c[0x0][0x364] ;  /* 0x00006c80ff0577ac */ /* 0x000e220008000800 */
[----:B------:R-:W1:Y:S01]  /*0050*/  S2R R0, SR_TID.X ;  /* 0x0000000000007919 */ /* 0x000e620000002100 */
[----:B------:R-:W2:Y:S01]  /*0060*/  LDCU.64 UR8, c[0x0][0x3e0] ;  /* 0x00007c00ff0877ac */ /* 0x000ea20008000a00 */
[----:B------:R-:W1:Y:S01]  /*0070*/  S2R R3, SR_CTAID.X ;  /* 0x0000000000037919 */ /* 0x000e620000002500 */
[----:B------:R-:W3:Y:S01]  /*0080*/  LDCU UR6, c[0x0][0x368] ;  /* 0x00006d00ff0677ac */ /* 0x000ee20008000800 */
[----:B------:R-:W3:Y:S01]  /*0090*/  S2R R2, SR_TID.Z ;  /* 0x0000000000027919 */ /* 0x000ee20000002300 */
[----:B------:R-:W4:Y:S01]  /*00a0*/  LDCU UR7, c[0x0][0x3dc] ;  /* 0x00007b80ff0777ac */ /* 0x000f220008000800 */
[----:B------:R-:W3:Y:S01]  /*00b0*/  S2R R7, SR_CTAID.Z ;  /* 0x0000000000077919 */ /* 0x000ee20000002700 */
[----:B0-----:R-:W-:-:S05]  /*00c0*/  IMAD R4, R5, UR5, R4 ;  /* 0x0000000505047c24 */ /* 0x001fca000f8e0204 */
[----:B--2---:R-:W-:Y:S01]  /*00d0*/  ISETP.GE.U32.AND P0, PT, R4, UR8, PT ;  /* 0x0000000804007c0c */ /* 0x004fe2000bf06070 */
[----:B-1----:R-:W-:-:S05]  /*00e0*/  IMAD R0, R3, UR4, R0 ;  /* 0x0000000403007c24 */ /* 0x002fca000f8e0200 */
[----:B----4-:R-:W-:Y:S01]  /*00f0*/  ISETP.GE.U32.OR P0, PT, R0, UR7, P0 ;  /* 0x0000000700007c0c */ /* 0x010fe20008706470 */
[----:B---3--:R-:W-:-:S05]  /*0100*/  IMAD R5, R7, UR6, R2 ;  /* 0x0000000607057c24 */ /* 0x008fca000f8e0202 */
[----:B------:R-:W-:-:S13]  /*0110*/  ISETP.GE.U32.OR P0, PT, R5, UR9, P0 ;  /* 0x0000000905007c0c */ /* 0x000fda0008706470 */
[----:B------:R-:W-:Y:S05]  /*0120*/  @P0 EXIT ;  /* 0x000000000000094d */ /* 0x000fea0003800000 */
[----:B------:R-:W0:Y:S01]  /*0130*/  LDC.64 R6, c[0x0][0x380] ;  /* 0x0000e000ff067b82 */ /* 0x000e220000000a00 */
[----:B------:R-:W1:Y:S01]  /*0140*/  LDCU.64 UR4, c[0x0][0x358] ;  /* 0x00006b00ff0477ac */ /* 0x000e620008000a00 */
[----:B------:R-:W-:Y:S01]  /*0150*/  IMAD R5, R5, UR8, R4 ;  /* 0x0000000805057c24 */ /* 0x000fe2000f8e0204 */
[----:B------:R-:W2:Y:S03]  /*0160*/  LDCU UR6, c[0x0][0x3d8] ;  /* 0x00007b00ff0677ac */ /* 0x000ea60008000800 */
[----:B------:R-:W-:Y:S02]  /*0170*/  IMAD R0, R5, UR7, R0 ;  /* 0x0000000705007c24 */ /* 0x000fe4000f8e0200 */
[----:B------:R-:W3:Y:S08]  /*0180*/  LDC.64 R2, c[0x0][0x388] ;  /* 0x0000e200ff027b82 */ /* 0x000ef00000000a00 */
[----:B------:R-:W4:Y:S01]  /*0190*/  LDC.64 R4, c[0x0][0x3d0] ;  /* 0x0000f400ff047b82 */ /* 0x000f220000000a00 */
[----:B0-----:R-:W-:-:S07]  /*01a0*/  IMAD.WIDE.U32 R6, R0, 0x4, R6 ;  /* 0x0000000400067825 */ /* 0x001fce00078e0006 */
[----:B------:R-:W0:Y:S01]  /*01b0*/  LDC.64 R12, c[0x0][0x3a0] ;  /* 0x0000e800ff0c7b82 */ /* 0x000e220000000a00 */
[----:B-1----:R-:W5:Y:S01]  /*01c0*/  LDG.E R8, desc[UR4][R6.64] ;  /* 0x0000000406087981 */ /* 0x002f62000c1e1900 */
[----:B---3--:R-:W-:-:S05]  /*01d0*/  IMAD.WIDE.U32 R2, R0, 0x4, R2 ;  /* 0x0000000400027825 */ /* 0x008fca00078e0002 */
[----:B------:R-:W5:Y:S01]  /*01e0*/  LDG.E R9, desc[UR4][R2.64] ;  /* 0x0000000402097981 */ /* 0x000f62000c1e1900 */
[----:B----4-:R-:W-:-:S04]  /*01f0*/  IMAD.WIDE.U32 R4, R0, 0x4, R4 ;  /* 0x0000000400047825 */ /* 0x010fc800078e0004 */
[----:B0-----:R-:W-:-:S04]  /*0200*/  IMAD.WIDE.U32 R12, R0, 0x4, R12 ;  /* 0x00000004000c7825 */ /* 0x001fc800078e000c */
[----:B-----5:R-:W-:Y:S02]  /*0210*/  FADD R11, R8, -R9 ;  /* 0x80000009080b7221 */ /* 0x020fe40000000000 */
[----:B------:R-:W0:Y:S03]  /*0220*/  LDC.64 R8, c[0x0][0x3a8] ;  /* 0x0000ea00ff087b82 */ /* 0x000e260000000a00 */
[----:B------:R1:W-:Y:S04]  /*0230*/  STG.E desc[UR4][R4.64], R11 ;  /* 0x0000000b04007986 */ /* 0x0003e8000c101904 */
[----:B------:R-:W3:Y:S04]  /*0240*/  LDG.E R14, desc[UR4][R6.64] ;  /* 0x00000004060e7981 */ /* 0x000ee8000c1e1900 */
[----:B------:R-:W2:Y:S01]  /*0250*/  LDG.E R10, desc[UR4][R12.64] ;  /* 0x000000040c0a7981 */ /* 0x000ea2000c1e1900 */
[----:B-1----:R-:W1:Y:S01]  /*0260*/  LDC.64 R4, c[0x0][0x398] ;  /* 0x0000e600ff047b82 */ /* 0x002e620000000a00 */
[----:B0-----:R-:W-:-:S04]  /*0270*/  IMAD.WIDE.U32 R8, R0, 0x4, R8 ;  /* 0x0000000400087825 */ /* 0x001fc800078e0008 */
[----:B---3--:R-:W-:-:S04]  /*0280*/  FADD R15, R14, -R14 ;  /* 0x8000000e0e0f7221 */ /* 0x008fc80000000000 */
[----:B--2---:R-:W-:Y:S02]  /*0290*/  FFMA R15, R15, UR6, R10 ;  /* 0x000000060f0f7c23 */ /* 0x004fe4000800000a */
[----:B------:R-:W0:Y:S03]  /*02a0*/  LDC.64 R10, c[0x0][0x3b0] ;  /* 0x0000ec00ff0a7b82 */ /* 0x000e260000000a00 */
[----:B------:R2:W-:Y:S04]  /*02b0*/  STG.E desc[UR4][R12.64], R15 ;  /* 0x0000000f0c007986 */ /* 0x0005e8000c101904 */
[----:B------:R-:W3:Y:S04]  /*02c0*/  LDG.E R16, desc[UR4][R6.64] ;  /* 0x0000000406107981 */ /* 0x000ee8000c1e1900 */
[----:B------:R-:W3:Y:S04]  /*02d0*/  LDG.E R17, desc[UR4][R2.64] ;  /* 0x0000000402117981 */ /* 0x000ee8000c1e1900 */
[----:B------:R-:W4:Y:S01]  /*02e0*/  LDG.E R14, desc[UR4][R8.64] ;  /* 0x00000004080e7981 */ /* 0x000f22000c1e1900 */
[C---:B-1----:R-:W-:Y:S01]  /*02f0*/  IMAD.WIDE.U32 R4, R0.reuse, 0x4, R4 ;  /* 0x0000000400047825 */ /* 0x042fe200078e0004 */
[----:B--2---:R-:W1:Y:S03]  /*0300*/  LDC.64 R12, c[0x0][0x390] ;  /* 0x0000e400ff0c7b82 */ /* 0x004e660000000a00 */
[----:B0-----:R-:W-:-:S04]  /*0310*/  IMAD.WIDE.U32 R10, R0, 0x4, R10 ;  /* 0x00000004000a7825 */ /* 0x001fc800078e000a */
[----:B---3--:R-:W-:-:S04]  /*0320*/  FADD R17, R16, -R17 ;  /* 0x8000001110117221 */ /* 0x008fc80000000000 */
[----:B----4-:R-:W-:Y:S02]  /*0330*/  FFMA R17, R17, UR6, R14 ;  /* 0x0000000611117c23 */ /* 0x010fe4000800000e */
[----:B------:R-:W0:Y:S03]  /*0340*/  LDC.64 R14, c[0x0][0x3b8] ;  /* 0x0000ee00ff0e7b82 */ /* 0x000e260000000a00 */
[----:B------:R2:W-:Y:S04]  /*0350*/  STG.E desc[UR4][R8.64], R17 ;  /* 0x0000001108007986 */ /* 0x0005e8000c101904 */
[----:B------:R3:W4:Y:S04]  /*0360*/  LDG.E R18, desc[UR4][R6.64] ;  /* 0x0000000406127981 */ /* 0x000728000c1e1900 */
[----:B------:R-:W4:Y:S04]  /*0370*/  LDG.E R19, desc[UR4][R4.64] ;  /* 0x0000000404137981 */ /* 0x000f28000c1e1900 */
[----:B------:R-:W5:Y:S01]  /*0380*/  LDG.E R16, desc[UR4][R10.64] ;  /* 0x000000040a107981 */ /* 0x000f62000c1e1900 */
[C---:B-1----:R-:W-:Y:S01]  /*0390*/  IMAD.WIDE.U32 R12, R0.reuse, 0x4, R12 ;  /* 0x00000004000c7825 */ /* 0x042fe200078e000c */
[----:B---3--:R-:W1:Y:S03]  /*03a0*/  LDC.64 R6, c[0x0][0x3c0] ;  /* 0x0000f000ff067b82 */ /* 0x008e660000000a00 */
[----:B0-----:R-:W-:-:S04]  /*03b0*/  IMAD.WIDE.U32 R14, R0, 0x4, R14 ;  /* 0x00000004000e7825 */ /* 0x001fc800078e000e */
[----:B----4-:R-:W-:-:S04]  /*03c0*/  FADD R19, R18, -R19 ;  /* 0x8000001312137221 */ /* 0x010fc80000000000 */
[----:B-----5:R-:W-:-:S05]  /*03d0*/  FFMA R19, R19, UR6, R16 ;  /* 0x0000000613137c23 */ /* 0x020fca0008000010 */
[----:B------:R0:W-:Y:S04]  /*03e0*/  STG.E desc[UR4][R10.64], R19 ;  /* 0x000000130a007986 */ /* 0x0001e8000c101904 */
[----:B--2---:R-:W2:Y:S04]  /*03f0*/  LDG.E R9, desc[UR4][R2.64] ;  /* 0x0000000402097981 */ /* 0x004ea8000c1e1900 */
[----:B------:R-:W2:Y:S04]  /*0400*/  LDG.E R16, desc[UR4][R12.64] ;  /* 0x000000040c107981 */ /* 0x000ea8000c1e1900 */
[----:B------:R-:W3:Y:S01]  /*0410*/  LDG.E R8, desc[UR4][R14.64] ;  /* 0x000000040e087981 */ /* 0x000ee2000c1e1900 */
[----:B-1----:R-:W-:-:S04]  /*0420*/  IMAD.WIDE.U32 R6, R0, 0x4, R6 ;  /* 0x0000000400067825 */ /* 0x002fc800078e0006 */
[----:B--2---:R-:W-:-:S04]  /*0430*/  FADD R9, R9, -R16 ;  /* 0x8000001009097221 */ /* 0x004fc80000000000 */
[----:B---3--:R-:W-:Y:S02]  /*0440*/  FFMA R17, R9, UR6, R8 ;  /* 0x0000000609117c23 */ /* 0x008fe40008000008 */
[----:B------:R-:W1:Y:S03]  /*0450*/  LDC.64 R8, c[0x0][0x3c8] ;  /* 0x0000f200ff087b82 */ /* 0x000e660000000a00 */
[----:B------:R-:W-:Y:S04]  /*0460*/  STG.E desc[UR4][R14.64], R17 ;  /* 0x000000110e007986 */ /* 0x000fe8000c101904 */
[----:B------:R-:W2:Y:S04]  /*0470*/  LDG.E R16, desc[UR4][R2.64] ;  /* 0x0000000402107981 */ /* 0x000ea8000c1e1900 */
[----:B------:R-:W2:Y:S04]  /*0480*/  LDG.E R21, desc[UR4][R4.64] ;  /* 0x0000000404157981 */ /* 0x000ea8000c1e1900 */
[----:B0-----:R-:W3:Y:S01]  /*0490*/  LDG.E R10, desc[UR4][R6.64] ;  /* 0x00000004060a7981 */ /* 0x001ee2000c1e1900 */
[----:B-1----:R-:W-:-:S04]  /*04a0*/  IMAD.WIDE.U32 R8, R0, 0x4, R8 ;  /* 0x0000000400087825 */ /* 0x002fc800078e0008 */
[----:B--2---:R-:W-:-:S04]  /*04b0*/  FADD R21, R16, -R21 ;  /* 0x8000001510157221 */ /* 0x004fc80000000000 */
[----:B---3--:R-:W-:-:S05]  /*04c0*/  FFMA R21, R21, UR6, R10 ;  /* 0x0000000615157c23 */ /* 0x008fca000800000a */
[----:B------:R-:W-:Y:S04]  /*04d0*/  STG.E desc[UR4][R6.64], R21 ;  /* 0x0000001506007986 */ /* 0x000fe8000c101904 */
[----:B------:R-:W2:Y:S04]  /*04e0*/  LDG.E R12, desc[UR4][R12.64] ;  /* 0x000000040c0c7981 */ /* 0x000ea8000c1e1900 */
[----:B------:R-:W2:Y:S04]  /*04f0*/  LDG.E R11, desc[UR4][R4.64] ;  /* 0x00000004040b7981 */ /* 0x000ea8000c1e1900 */
[----:B------:R-:W3:Y:S01]  /*0500*/  LDG.E R0, desc[UR4][R8.64] ;  /* 0x0000000408007981 */ /* 0x000ee2000c1e1900 */
[----:B--2---:R-:W-:-:S04]  /*0510*/  FADD R11, R12, -R11 ;  /* 0x8000000b0c0b7221 */ /* 0x004fc80000000000 */
[----:B---3--:R-:W-:-:S05]  /*0520*/  FFMA R11, R11, UR6, R0 ;  /* 0x000000060b0b7c23 */ /* 0x008fca0008000000 */
[----:B------:R-:W-:Y:S01]  /*0530*/  STG.E desc[UR4][R8.64], R11 ;  /* 0x0000000b08007986 */ /* 0x000fe2000c101904 */
[----:B------:R-:W-:Y:S05]  /*0540*/  EXIT ;  /* 0x000000000000794d */ /* 0x000fea0003800000 */
.L_x_0:
[----:B------:R-:W-:-:S00]  /*0550*/  BRA `(.L_x_0) ;  /* 0xfffffffc00fc7947 */ /* 0x000fc0000383ffff */
[----:B------:R-:W-:-:S00]  /*0560*/  NOP ;  /* 0x0000000000007918 */ /* 0x000fc00000000000 */
        /* <DEDUP_REMOVED lines=9> */
.L_x_61:


//--------------------- .text._Z37prepareAntidiagonalPottsProblems8ADMMPfS_S_S_S_S_S_S_S_S_fjjj --------------------------
	.section	.text._Z37prepareAntidiagonalPottsProblems8ADMMPfS_S_S_S_S_S_S_S_S_fjjj,"ax",@progbits
	.align	128
        .global         _Z37prepareAntidiagonalPottsProblems8ADMMPfS_S_S_S_S_S_S_S_S_fjjj
        .type           _Z37prepareAntidiagonalPottsProblems8ADMMPfS_S_S_S_S_S_S_S_S_fjjj,@function
        .size           _Z37prepareAntidiagonalPottsProblems8ADMMPfS_S_S_S_S_S_S_S_S_fjjj,(.L_x_57 - _Z37prepareAntidiagonalPottsProblems8ADMMPfS_S_S_S_S_S_S_S_S_fjjj)
        .other          _Z37prepareAntidiagonalPottsProblems8ADMMPfS_S_S_S_S_S_S_S_S_fjjj,@"STO_CUDA_ENTRY STV_DEFAULT"
_Z37prepareAntidiagonalPottsProblems8ADMMPfS_S_S_S_S_S_S_S_S_fjjj:
.text._Z37prepareAntidiagonalPottsProblems8ADMMPfS_S_S_S_S_S_S_S_S_fjjj:
        /* <DEDUP_REMOVED lines=20> */
[----:B------:R-:W-:Y:S01]  /*0140*/  IMAD R17, R0, UR7, R17 ;  /* 0x0000000700117c24 */ /* 0x000fe2000f8e0211 */
[----:B------:R-:W1:Y:S01]  /*0150*/  LDCU.64 UR4, c[0x0][0x358] ;  /* 0x00006b00ff0477ac */ /* 0x000e620008000a00 */
[----:B------:R-:W-:-:S04]  /*0160*/  IMAD R0, R2, UR7, RZ ;  /* 0x0000000702007c24 */ /* 0x000fc8000f8e02ff */
[----:B------:R-:W-:Y:S01]  /*0170*/  IMAD R9, R0, UR8, R17 ;  /* 0x0000000800097c24 */ /* 0x000fe2000f8e0211 */
[----:B------:R-:W2:Y:S08]  /*0180*/  LDC.64 R22, c[0x0][0x388] ;  /* 0x0000e200ff167b82 */ /* 0x000eb00000000a00 */
[----:B------:R-:W3:Y:S08]  /*0190*/  LDC.64 R18, c[0x0][0x390] ;  /* 0x0000e400ff127b82 */ /* 0x000ef00000000a00 */
[----:B------:R-:W4:Y:S01]  /*01a0*/  LDC.64 R14, c[0x0][0x398] ;  /* 0x0000e600ff0e7b82 */ /* 0x000f220000000a00 */
[----:B0-----:R-:W-:-:S07]  /*01b0*/  IMAD.WIDE.U32 R26, R17, 0x4, R20 ;  /* 0x00000004111a7825 */ /* 0x001fce00078e0014 */
[----:B------:R-:W0:Y:S01]  /*01c0*/  LDC.64 R12, c[0x0][0x3b8] ;  /* 0x0000ee00ff0c7b82 */ /* 0x000e220000000a00 */
[----:B--2---:R-:W-:-:S05]  /*01d0*/  IMAD.WIDE.U32 R22, R9, 0x4, R22 ;  /* 0x0000000409167825 */ /* 0x004fca00078e0016 */
[----:B-1----:R-:W2:Y:S02]  /*01e0*/  LDG.E R0, desc[UR4][R22.64] ;  /* 0x0000000416007981 */ /* 0x002ea4000c1e1900 */
[----:B------:R-:W1:Y:S01]  /*01f0*/  LDC.64 R10, c[0x0][0x3c0] ;  /* 0x0000f000ff0a7b82 */ /* 0x000e620000000a00 */
[C---:B---3--:R-:W-:Y:S02]  /*0200*/  IMAD.WIDE.U32 R20, R9.reuse, 0x4, R18 ;  /* 0x0000000409147825 */ /* 0x048fe400078e0012 */
[----:B------:R-:W3:Y:S05]  /*0210*/  LDG.E R19, desc[UR4][R26.64] ;  /* 0x000000041a137981 */ /* 0x000eea000c1e1900 */
[----:B------:R-:W5:Y:S08]  /*0220*/  LDC.64 R6, c[0x0][0x3a8] ;  /* 0x0000ea00ff067b82 */ /* 0x000f700000000a00 */
[----:B------:R-:W5:Y:S08]  /*0230*/  LDC.64 R4, c[0x0][0x3c8] ;  /* 0x0000f200ff047b82 */ /* 0x000f700000000a00 */
[----:B------:R-:W5:Y:S01]  /*0240*/  LDC.64 R2, c[0x0][0x380] ;  /* 0x0000e000ff027b82 */ /* 0x000f620000000a00 */
[----:B----4-:R-:W-:-:S02]  /*0250*/  IMAD.WIDE.U32 R24, R9, 0x4, R14 ;  /* 0x0000000409187825 */ /* 0x010fc400078e000e */
[----:B------:R-:W2:Y:S02]  /*0260*/  LDG.E R15, desc[UR4][R20.64] ;  /* 0x00000004140f7981 */ /* 0x000ea4000c1e1900 */
[C---:B0-----:R-:W-:Y:S02]  /*0270*/  IMAD.WIDE.U32 R12, R9.reuse, 0x4, R12 ;  /* 0x00000004090c7825 */ /* 0x041fe400078e000c */
[----:B------:R-:W4:Y:S01]  /*0280*/  LDG.E R8, desc[UR4][R24.64] ;  /* 0x0000000418087981 */ /* 0x000f22000c1e1900 */
[----:B------:R-:W0:Y:S01]  /*0290*/  LDC R16, c[0x0][0x3d0] ;  /* 0x0000f400ff107b82 */ /* 0x000e220000000800 */
[----:B-1----:R-:W-:Y:S02]  /*02a0*/  IMAD.WIDE.U32 R10, R9, 0x4, R10 ;  /* 0x00000004090a7825 */ /* 0x002fe400078e000a */
[----:B------:R-:W4:Y:S02]  /*02b0*/  LDG.E R12, desc[UR4][R12.64] ;  /* 0x000000040c0c7981 */ /* 0x000f24000c1e1900 */
[----:B-----5:R-:W-:-:S02]  /*02c0*/  IMAD.WIDE.U32 R6, R17, 0x4, R6 ;  /* 0x0000000411067825 */ /* 0x020fc400078e0006 */
[----:B------:R-:W5:Y:S02]  /*02d0*/  LDG.E R11, desc[UR4][R10.64] ;  /* 0x000000040a0b7981 */ /* 0x000f64000c1e1900 */
[C---:B------:R-:W-:Y:S02]  /*02e0*/  IMAD.WIDE.U32 R4, R9.reuse, 0x4, R4 ;  /* 0x0000000409047825 */ /* 0x040fe400078e0004 */
[----:B------:R-:W5:Y:S04]  /*02f0*/  LDG.E R6, desc[UR4][R6.64] ;  /* 0x0000000406067981 */ /* 0x000f68000c1e1900 */
[----:B------:R-:W5:Y:S01]  /*0300*/  LDG.E R4, desc[UR4][R4.64] ;  /* 0x0000000404047981 */ /* 0x000f62000c1e1900 */
[----:B------:R-:W-:-:S06]  /*0310*/  IMAD.WIDE.U32 R2, R9, 0x4, R2 ;  /* 0x0000000409027825 */ /* 0x000fcc00078e0002 */
[----:B------:R-:W5:Y:S01]  /*0320*/  LDG.E R3, desc[UR4][R2.64] ;  /* 0x0000000402037981 */ /* 0x000f62000c1e1900 */
[----:B------:R-:W-:Y:S01]  /*0330*/  BSSY.RECONVERGENT B0, `(.L_x_1) ;  /* 0x0000014000007945 */ /* 0x000fe20003800200 */
[----:B---3--:R-:W1:Y:S01]  /*0340*/  MUFU.RCP R14, R19 ;  /* 0x00000013000e7308 */ /* 0x008e620000001000 */
[----:B--2---:R-:W-:Y:S01]  /*0350*/  FADD R15, R0, R15 ;  /* 0x0000000f000f7221 */ /* 0x004fe20000000000 */
[----:B0-----:R-:W-:-:S03]  /*0360*/  FADD R0, R16, R16 ;  /* 0x0000001010007221 */ /* 0x001fc60000000000 */
[----:B----4-:R-:W-:-:S04]  /*0370*/  FADD R15, R15, R8 ;  /* 0x000000080f0f7221 */ /* 0x010fc80000000000 */
[----:B------:R-:W-:Y:S01]  /*0380*/  FMUL R15, R0, R15 ;  /* 0x0000000f000f7220 */ /* 0x000fe20000400000 */
[----:B-----5:R-:W-:-:S04]  /*0390*/  FADD R11, R12, R11 ;  /* 0x0000000b0c0b7221 */ /* 0x020fc80000000000 */
[----:B------:R-:W-:Y:S01]  /*03a0*/  FADD R11, R11, R4 ;  /* 0x000000040b0b7221 */ /* 0x000fe20000000000 */
[----:B------:R-:W-:-:S04]  /*03b0*/  FFMA R0, R6, R3, R15 ;  /* 0x0000000306007223 */ /* 0x000fc8000000000f */
[----:B------:R-:W-:Y:S01]  /*03c0*/  FFMA R0, R11, 2, R0 ;  /* 0x400000000b007823 */ /* 0x000fe20000000000 */
[----:B-1----:R-:W-:-:S03]  /*03d0*/  FFMA R5, -R19, R14, 1 ;  /* 0x3f80000013057423 */ /* 0x002fc6000000010e */
[----:B------:R-:W0:Y:S01]  /*03e0*/  FCHK P0, R0, R19 ;  /* 0x0000001300007302 */ /* 0x000e220000000000 */
[----:B------:R-:W-:-:S04]  /*03f0*/  FFMA R5, R14, R5, R14 ;  /* 0x000000050e057223 */ /* 0x000fc8000000000e */
[----:B------:R-:W-:-:S04]  /*0400*/  FFMA R2, R0, R5, RZ ;  /* 0x0000000500027223 */ /* 0x000fc800000000ff */
[----:B------:R-:W-:-:S04]  /*0410*/  FFMA R3, -R19, R2, R0 ;  /* 0x0000000213037223 */ /* 0x000fc80000000100 */
[----:B------:R-:W-:Y:S01]  /*0420*/  FFMA R5, R5, R3, R2 ;  /* 0x0000000305057223 */ /* 0x000fe20000000002 */
[----:B0-----:R-:W-:Y:S06]  /*0430*/  @!P0 BRA `(.L_x_2) ;  /* 0x00000000000c8947 */ /* 0x001fec0003800000 */
[----:B------:R-:W-:-:S07]  /*0440*/  MOV R2, 0x460 ;  /* 0x0000046000027802 */ /* 0x000fce0000000f00 */
[----:B------:R-:W-:Y:S05]  /*0450*/  CALL.REL.NOINC `($__internal_0_$__cuda_sm3x_div_rn_noftz_f32_slowpath) ;  /* 0x0000000000187944 */ /* 0x000fea0003c00000 */
[----:B------:R-:W-:-:S07]  /*0460*/  IMAD.MOV.U32 R5, RZ, RZ, R0 ;  /* 0x000000ffff057224 */ /* 0x000fce00078e0000 */
.L_x_2:
[----:B------:R-:W-:Y:S05]  /*0470*/  BSYNC.RECONVERGENT B0 ;  /* 0x0000000000007941 */ /* 0x000fea0003800200 */
.L_x_1:
[----:B------:R-:W0:Y:S02]  /*0480*/  LDC.64 R2, c[0x0][0x3a0] ;  /* 0x0000e800ff027b82 */ /* 0x000e240000000a00 */
[----:B0-----:R-:W-:-:S05]  /*0490*/  IMAD.WIDE.U32 R2, R9, 0x4, R2 ;  /* 0x0000000409027825 */ /* 0x001fca00078e0002 */
[----:B------:R-:W-:Y:S01]  /*04a0*/  STG.E desc[UR4][R2.64], R5 ;  /* 0x0000000502007986 */ /* 0x000fe2000c101904 */
[----:B------:R-:W-:Y:S05]  /*04b0*/  EXIT ;  /* 0x000000000000794d */ /* 0x000fea0003800000 */
        .weak           $__internal_0_$__cuda_sm3x_div_rn_noftz_f32_slowpath
        .type           $__internal_0_$__cuda_sm3x_div_rn_noftz_f32_slowpath,@function
        .size           $__internal_0_$__cuda_sm3x_div_rn_noftz_f32_slowpath,(.L_x_57 - $__internal_0_$__cuda_sm3x_div_rn_noftz_f32_slowpath)
$__internal_0_$__cuda_sm3x_div_rn_noftz_f32_slowpath:
[----:B------:R-:W-:Y:S01]  /*04c0*/  SHF.R.U32.HI R4, RZ, 0x17, R19 ;  /* 0x00000017ff047819 */ /* 0x000fe20000011613 */
[----:B------:R-:W-:Y:S01]  /*04d0*/  BSSY.RECONVERGENT B1, `(.L_x_3) ;  /* 0x0000064000017945 */ /* 0x000fe20003800200 */
[--C-:B------:R-:W-:Y:S01]  /*04e0*/  SHF.R.U32.HI R3, RZ, 0x17, R0.reuse ;  /* 0x00000017ff037819 */ /* 0x100fe20000011600 */
[----:B------:R-:W-:Y:S01]  /*04f0*/  IMAD.MOV.U32 R6, RZ, RZ, R0 ;  /* 0x000000ffff067224 */ /* 0x000fe200078e0000 */
[----:B------:R-:W-:Y:S02]  /*0500*/  LOP3.LUT R5, R4, 0xff, RZ, 0xc0, !PT ;  /* 0x000000ff04057812 */ /* 0x000fe400078ec0ff */
[----:B------:R-:W-:-:S03]  /*0510*/  LOP3.LUT R4, R3, 0xff, RZ, 0xc0, !PT ;  /* 0x000000ff03047812 */ /* 0x000fc600078ec0ff */
[----:B------:R-:W-:Y:S01]  /*0520*/  VIADD R10, R5, 0xffffffff ;  /* 0xffffffff050a7836 */ /* 0x000fe20000000000 */
[----:B------:R-:W-:-:S04]  /*0530*/  IADD3 R8, PT, PT, R4, -0x1, RZ ;  /* 0xffffffff04087810 */ /* 0x000fc80007ffe0ff */
[----:B------:R-:W-:-:S04]  /*0540*/  ISETP.GT.U32.AND P0, PT, R10, 0xfd, PT ;  /* 0x000000fd0a00780c */ /* 0x000fc80003f04070 */
[----:B------:R-:W-:-:S13]  /*0550*/  ISETP.GT.U32.OR P0, PT, R8, 0xfd, P0 ;  /* 0x000000fd0800780c */ /* 0x000fda0000704470 */
[----:B------:R-:W-:Y:S01]  /*0560*/  @!P0 IMAD.MOV.U32 R7, RZ, RZ, RZ ;  /* 0x000000ffff078224 */ /* 0x000fe200078e00ff */
[----:B------:R-:W-:Y:S06]  /*0570*/  @!P0 BRA `(.L_x_4) ;  /* 0x0000000000608947 */ /* 0x000fec0003800000 */
[----:B------:R-:W-:Y:S02]  /*0580*/  FSETP.GTU.FTZ.AND P0, PT, |R0|, +INF , PT ;  /* 0x7f8000000000780b */ /* 0x000fe40003f1c200 */
[----:B------:R-:W-:Y:S02]  /*0590*/  FSETP.GTU.FTZ.AND P1, PT, |R19|, +INF , PT ;  /* 0x7f8000001300780b */ /* 0x000fe40003f3c200 */
[----:B------:R-:W-:Y:S02]  /*05a0*/  MOV R3, R19 ;  /* 0x0000001300037202 */ /* 0x000fe40000000f00 */
[----:B------:R-:W-:-:S13]  /*05b0*/  PLOP3.LUT P0, PT, P0, P1, PT, 0xf8, 0x8f ;  /* 0x00000000008f781c */ /* 0x000fda0000703f70 */
[----:B------:R-:W-:Y:S05]  /*05c0*/  @P0 BRA `(.L_x_5) ;  /* 0x00000004004c0947 */ /* 0x000fea0003800000 */
[----:B------:R-:W-:-:S13]  /*05d0*/  LOP3.LUT P0, RZ, R19, 0x7fffffff, R6, 0xc8, !PT ;  /* 0x7fffffff13ff7812 */ /* 0x000fda000780c806 */
[----:B------:R-:W-:Y:S05]  /*05e0*/  @!P0 BRA `(.L_x_6) ;  /* 0x00000004003c8947 */ /* 0x000fea0003800000 */
[C---:B------:R-:W-:Y:S02]  /*05f0*/  FSETP.NEU.FTZ.AND P2, PT, |R0|.reuse, +INF , PT ;  /* 0x7f8000000000780b */ /* 0x040fe40003f5d200 */
[----:B------:R-:W-:Y:S02]  /*0600*/  FSETP.NEU.FTZ.AND P1, PT, |R3|, +INF , PT ;  /* 0x7f8000000300780b */ /* 0x000fe40003f3d200 */
[----:B------:R-:W-:-:S11]  /*0610*/  FSETP.NEU.FTZ.AND P0, PT, |R0|, +INF , PT ;  /* 0x7f8000000000780b */ /* 0x000fd60003f1d200 */
[----:B------:R-:W-:Y:S05]  /*0620*/  @!P1 BRA !P2, `(.L_x_6) ;  /* 0x00000004002c9947 */ /* 0x000fea0005000000 */
[----:B------:R-:W-:-:S04]  /*0630*/  LOP3.LUT P2, RZ, R6, 0x7fffffff, RZ, 0xc0, !PT ;  /* 0x7fffffff06ff7812 */ /* 0x000fc8000784c0ff */
[----:B------:R-:W-:-:S13]  /*0640*/  PLOP3.LUT P1, PT, P1, P2, PT, 0x2f, 0xf2 ;  /* 0x0000000000f2781c */ /* 0x000fda0000f24577 */
[----:B------:R-:W-:Y:S05]  /*0650*/  @P1 BRA `(.L_x_7) ;  /* 0x0000000400181947 */ /* 0x000fea0003800000 */
[----:B------:R-:W-:-:S04]  /*0660*/  LOP3.LUT P1, RZ, R19, 0x7fffffff, RZ, 0xc0, !PT ;  /* 0x7fffffff13ff7812 */ /* 0x000fc8000782c0ff */
[----:B------:R-:W-:-:S13]  /*0670*/  PLOP3.LUT P0, PT, P0, P1, PT, 0x2f, 0xf2 ;  /* 0x0000000000f2781c */ /* 0x000fda0000702577 */
[----:B------:R-:W-:Y:S05]  /*0680*/  @P0 BRA `(.L_x_8) ;  /* 0x0000000400000947 */ /* 0x000fea0003800000 */
[----:B------:R-:W-:Y:S02]  /*0690*/  ISETP.GE.AND P0, PT, R8, RZ, PT ;  /* 0x000000ff0800720c */ /* 0x000fe40003f06270 */
[----:B------:R-:W-:-:S11]  /*06a0*/  ISETP.GE.AND P1, PT, R10, RZ, PT ;  /* 0x000000ff0a00720c */ /* 0x000fd60003f26270 */
[----:B------:R-:W-:Y:S02]  /*06b0*/  @P0 IMAD.MOV.U32 R7, RZ, RZ, RZ ;  /* 0x000000ffff070224 */ /* 0x000fe400078e00ff */
[----:B------:R-:W-:Y:S01]  /*06c0*/  @!P0 FFMA R6, R0, 1.84467440737095516160e+19, RZ ;  /* 0x5f80000000068823 */ /* 0x000fe200000000ff */
[----:B------:R-:W-:Y:S02]  /*06d0*/  @!P0 IMAD.MOV.U32 R7, RZ, RZ, -0x40 ;  /* 0xffffffc0ff078424 */ /* 0x000fe400078e00ff */
[----:B------:R-:W-:-:S03]  /*06e0*/  @!P1 FFMA R19, R3, 1.84467440737095516160e+19, RZ ;  /* 0x5f80000003139823 */ /* 0x000fc600000000ff */
[----:B------:R-:W-:-:S07]  /*06f0*/  @!P1 IADD3 R7, PT, PT, R7, 0x40, RZ ;  /* 0x0000004007079810 */ /* 0x000fce0007ffe0ff */
.L_x_4:
[----:B------:R-:W-:Y:S01]  /*0700*/  LEA R0, R5, 0xc0800000, 0x17 ;  /* 0xc080000005007811 */ /* 0x000fe200078eb8ff */
[----:B------:R-:W-:Y:S01]  /*0710*/  VIADD R4, R4, 0xffffff81 ;  /* 0xffffff8104047836 */ /* 0x000fe20000000000 */
[----:B------:R-:W-:Y:S03]  /*0720*/  BSSY.RECONVERGENT B2, `(.L_x_9) ;  /* 0x0000035000027945 */ /* 0x000fe60003800200 */
[----:B------:R-:W-:Y:S02]  /*0730*/  IMAD.IADD R19, R19, 0x1, -R0 ;  /* 0x0000000113137824 */ /* 0x000fe400078e0a00 */
[C---:B------:R-:W-:Y:S01]  /*0740*/  IMAD R0, R4.reuse, -0x800000, R6 ;  /* 0xff80000004007824 */ /* 0x040fe200078e0206 */
[----:B------:R-:W-:Y:S01]  /*0750*/  IADD3 R4, PT, PT, R4, 0x7f, -R5 ;  /* 0x0000007f04047810 */ /* 0x000fe20007ffe805 */
[----:B------:R-:W0:Y:S01]  /*0760*/  MUFU.RCP R3, R19 ;  /* 0x0000001300037308 */ /* 0x000e220000001000 */
[----:B------:R-:W-:-:S02]  /*0770*/  FADD.FTZ R11, -R19, -RZ ;  /* 0x800000ff130b7221 */ /* 0x000fc40000010100 */
[----:B------:R-:W-:Y:S02]  /*0780*/  IADD3 R4, PT, PT, R4, R7, RZ ;  /* 0x0000000704047210 */ /* 0x000fe40007ffe0ff */
[----:B0-----:R-:W-:-:S04]  /*0790*/  FFMA R8, R3, R11, 1 ;  /* 0x3f80000003087423 */ /* 0x001fc8000000000b */
[----:B------:R-:W-:-:S04]  /*07a0*/  FFMA R8, R3, R8, R3 ;  /* 0x0000000803087223 */ /* 0x000fc80000000003 */
[----:B------:R-:W-:-:S04]  /*07b0*/  FFMA R3, R0, R8, RZ ;  /* 0x0000000800037223 */ /* 0x000fc800000000ff */
[----:B------:R-:W-:-:S04]  /*07c0*/  FFMA R6, R11, R3, R0 ;  /* 0x000000030b067223 */ /* 0x000fc80000000000 */
[----:B------:R-:W-:-:S04]  /*07d0*/  FFMA R13, R8, R6, R3 ;  /* 0x00000006080d7223 */ /* 0x000fc80000000003 */
[----:B------:R-:W-:-:S04]  /*07e0*/  FFMA R6, R11, R13, R0 ;  /* 0x0000000d0b067223 */ /* 0x000fc80000000000 */
[----:B------:R-:W-:-:S05]  /*07f0*/  FFMA R0, R8, R6, R13 ;  /* 0x0000000608007223 */ /* 0x000fca000000000d */
[----:B------:R-:W-:-:S04]  /*0800*/  SHF.R.U32.HI R3, RZ, 0x17, R0 ;  /* 0x00000017ff037819 */ /* 0x000fc80000011600 */
[----:B------:R-:W-:-:S05]  /*0810*/  LOP3.LUT R3, R3, 0xff, RZ, 0xc0, !PT ;  /* 0x000000ff03037812 */ /* 0x000fca00078ec0ff */
[----:B------:R-:W-:-:S04]  /*0820*/  IMAD.IADD R7, R3, 0x1, R4 ;  /* 0x0000000103077824 */ /* 0x000fc800078e0204 */
[----:B------:R-:W-:-:S05]  /*0830*/  VIADD R3, R7, 0xffffffff ;  /* 0xffffffff07037836 */ /* 0x000fca0000000000 */
[----:B------:R-:W-:-:S13]  /*0840*/  ISETP.GE.U32.AND P0, PT, R3, 0xfe, PT ;  /* 0x000000fe0300780c */ /* 0x000fda0003f06070 */
[----:B------:R-:W-:Y:S05]  /*0850*/  @!P0 BRA `(.L_x_10) ;  /* 0x0000000000808947 */ /* 0x000fea0003800000 */
[----:B------:R-:W-:-:S13]  /*0860*/  ISETP.GT.AND P0, PT, R7, 0xfe, PT ;  /* 0x000000fe0700780c */ /* 0x000fda0003f04270 */
[----:B------:R-:W-:Y:S05]  /*0870*/  @P0 BRA `(.L_x_11) ;  /* 0x00000000006c0947 */ /* 0x000fea0003800000 */
[----:B------:R-:W-:-:S13]  /*0880*/  ISETP.GE.AND P0, PT, R7, 0x1, PT ;  /* 0x000000010700780c */ /* 0x000fda0003f06270 */
[----:B------:R-:W-:Y:S05]  /*0890*/  @P0 BRA `(.L_x_12) ;  /* 0x0000000000740947 */ /* 0x000fea0003800000 */
[----:B------:R-:W-:Y:S02]  /*08a0*/  ISETP.GE.AND P0, PT, R7, -0x18, PT ;  /* 0xffffffe80700780c */ /* 0x000fe40003f06270 */
[----:B------:R-:W-:-:S11]  /*08b0*/  LOP3.LUT R0, R0, 0x80000000, RZ, 0xc0, !PT ;  /* 0x8000000000007812 */ /* 0x000fd600078ec0ff */
[----:B------:R-:W-:Y:S05]  /*08c0*/  @!P0 BRA `(.L_x_12) ;  /* 0x0000000000688947 */ /* 0x000fea0003800000 */
[CCC-:B------:R-:W-:Y:S01]  /*08d0*/  FFMA.RZ R3, R8.reuse, R6.reuse, R13.reuse ;  /* 0x0000000608037223 */ /* 0x1c0fe2000000c00d */
[CCC-:B------:R-:W-:Y:S01]  /*08e0*/  FFMA.RM R4, R8.reuse, R6.reuse, R13.reuse ;  /* 0x0000000608047223 */ /* 0x1c0fe2000000400d */
[C---:B------:R-:W-:Y:S02]  /*08f0*/  ISETP.NE.AND P2, PT, R7.reuse, RZ, PT ;  /* 0x000000ff0700720c */ /* 0x040fe40003f45270 */
[----:B------:R-:W-:Y:S02]  /*0900*/  ISETP.NE.AND P1, PT, R7, RZ, PT ;  /* 0x000000ff0700720c */ /* 0x000fe40003f25270 */
[----:B------:R-:W-:Y:S01]  /*0910*/  LOP3.LUT R5, R3, 0x7fffff, RZ, 0xc0, !PT ;  /* 0x007fffff03057812 */ /* 0x000fe200078ec0ff */
[----:B------:R-:W-:Y:S01]  /*0920*/  FFMA.RP R3, R8, R6, R13 ;  /* 0x0000000608037223 */ /* 0x000fe2000000800d */
[----:B------:R-:W-:Y:S01]  /*0930*/  IADD3 R6, PT, PT, R7, 0x20, RZ ;  /* 0x0000002007067810 */ /* 0x000fe20007ffe0ff */
[----:B------:R-:W-:Y:S01]  /*0940*/  IMAD.MOV R7, RZ, RZ, -R7 ;  /* 0x000000ffff077224 */ /* 0x000fe200078e0a07 */
[----:B------:R-:W-:-:S02]  /*0950*/  LOP3.LUT R5, R5, 0x800000, RZ, 0xfc, !PT ;  /* 0x0080000005057812 */ /* 0x000fc400078efcff */
[----:B------:R-:W-:Y:S02]  /*0960*/  FSETP.NEU.FTZ.AND P0, PT, R3, R4, PT ;  /* 0x000000040300720b */ /* 0x000fe40003f1d000 */
[----:B------:R-:W-:Y:S02]  /*0970*/  SHF.L.U32 R6, R5, R6, RZ ;  /* 0x0000000605067219 */ /* 0x000fe400000006ff */
[----:B------:R-:W-:Y:S02]  /*0980*/  SEL R4, R7, RZ, P2 ;  /* 0x000000ff07047207 */ /* 0x000fe40001000000 */
[----:B------:R-:W-:Y:S02]  /*0990*/  ISETP.NE.AND P1, PT, R6, RZ, P1 ;  /* 0x000000ff0600720c */ /* 0x000fe40000f25270 */
[----:B------:R-:W-:Y:S02]  /*09a0*/  SHF.R.U32.HI R4, RZ, R4, R5 ;  /* 0x00000004ff047219 */ /* 0x000fe40000011605 */
[----:B------:R-:W-:-:S02]  /*09b0*/  PLOP3.LUT P0, PT, P0, P1, PT, 0xf8, 0x8f ;  /* 0x00000000008f781c */ /* 0x000fc40000703f70 */
[----:B------:R-:W-:Y:S02]  /*09c0*/  SHF.R.U32.HI R6, RZ, 0x1, R4 ;  /* 0x00000001ff067819 */ /* 0x000fe40000011604 */
[----:B------:R-:W-:-:S04]  /*09d0*/  SEL R3, RZ, 0x1, !P0 ;  /* 0x00000001ff037807 */ /* 0x000fc80004000000 */
[----:B------:R-:W-:-:S04]  /*09e0*/  LOP3.LUT R3, R3, 0x1, R6, 0xf8, !PT ;  /* 0x0000000103037812 */ /* 0x000fc800078ef806 */
[----:B------:R-:W-:-:S04]  /*09f0*/  LOP3.LUT R3, R3, R4, RZ, 0xc0, !PT ;  /* 0x0000000403037212 */ /* 0x000fc800078ec0ff */
[----:B------:R-:W-:-:S04]  /*0a00*/  IADD3 R3, PT, PT, R6, R3, RZ ;  /* 0x0000000306037210 */ /* 0x000fc80007ffe0ff */
[----:B------:R-:W-:Y:S01]  /*0a10*/  LOP3.LUT R0, R3, R0, RZ, 0xfc, !PT ;  /* 0x0000000003007212 */ /* 0x000fe200078efcff */
[----:B------:R-:W-:Y:S06]  /*0a20*/  BRA `(.L_x_12) ;  /* 0x0000000000107947 */ /* 0x000fec0003800000 */
.L_x_11:
[----:B------:R-:W-:-:S04]  /*0a30*/  LOP3.LUT R0, R0, 0x80000000, RZ, 0xc0, !PT ;  /* 0x8000000000007812 */ /* 0x000fc800078ec0ff */
[----:B------:R-:W-:Y:S01]  /*0a40*/  LOP3.LUT R0, R0, 0x7f800000, RZ, 0xfc, !PT ;  /* 0x7f80000000007812 */ /* 0x000fe200078efcff */
[----:B------:R-:W-:Y:S06]  /*0a50*/  BRA `(.L_x_12) ;  /* 0x0000000000047947 */ /* 0x000fec0003800000 */
.L_x_10:
[----:B------:R-:W-:-:S07]  /*0a60*/  IMAD R0, R4, 0x800000, R0 ;  /* 0x0080000004007824 */ /* 0x000fce00078e0200 */
.L_x_12:
[----:B------:R-:W-:Y:S05]  /*0a70*/  BSYNC.RECONVERGENT B2 ;  /* 0x0000000000027941 */ /* 0x000fea0003800200 */
.L_x_9:
[----:B------:R-:W-:Y:S05]  /*0a80*/  BRA `(.L_x_13) ;  /* 0x0000000000207947 */ /* 0x000fea0003800000 */
.L_x_8:
[----:B------:R-:W-:-:S04]  /*0a90*/  LOP3.LUT R0, R19, 0x80000000, R6, 0x48, !PT ;  /* 0x8000000013007812 */ /* 0x000fc800078e4806 */
[----:B------:R-:W-:Y:S01]  /*0aa0*/  LOP3.LUT R0, R0, 0x7f800000, RZ, 0xfc, !PT ;  /* 0x7f80000000007812 */ /* 0x000fe200078efcff */
[----:B------:R-:W-:Y:S06]  /*0ab0*/  BRA `(.L_x_13) ;  /* 0x0000000000147947 */ /* 0x000fec0003800000 */
.L_x_7:
[----:B------:R-:W-:Y:S01]  /*0ac0*/  LOP3.LUT R0, R19, 0x80000000, R6, 0x48, !PT ;  /* 0x8000000013007812 */ /* 0x000fe200078e4806 */
[----:B------:R-:W-:Y:S06]  /*0ad0*/  BRA `(.L_x_13) ;  /* 0x00000000000c7947 */ /* 0x000fec0003800000 */
.L_x_6:
[----:B------:R-:W0:Y:S01]  /*0ae0*/  MUFU.RSQ R0, -QNAN ;  /* 0xffc0000000007908 */ /* 0x000e220000001400 */
[----:B------:R-:W-:Y:S05]  /*0af0*/  BRA `(.L_x_13) ;  /* 0x0000000000047947 */ /* 0x000fea0003800000 */
.L_x_5:
[----:B------:R-:W-:-:S07]  /*0b00*/  FADD.FTZ R0, R0, R3 ;  /* 0x0000000300007221 */ /* 0x000fce0000010000 */
.L_x_13:
[----:B------:R-:W-:Y:S05]  /*0b10*/  BSYNC.RECONVERGENT B1 ;  /* 0x0000000000017941 */ /* 0x000fea0003800200 */
.L_x_3:
[----:B------:R-:W-:-:S04]  /*0b20*/  HFMA2 R3, -RZ, RZ, 0, 0 ;  /* 0x00000000ff037431 */ /* 0x000fc800000001ff */
[----:B0-----:R-:W-:Y:S05]  /*0b30*/  RET.REL.NODEC R2 `(_Z37prepareAntidiagonalPottsProblems8ADMMPfS_S_S_S_S_S_S_S_S_fjjj) ;  /* 0xfffffff402307950 */ /* 0x001fea0003c3ffff */
.L_x_14:
        /* <DEDUP_REMOVED lines=12> */
.L_x_57:


//--------------------- .text._Z33prepareVerticalPottsProblems8ADMMPfS_S_S_S_S_S_S_S_S_fjjj --------------------------
	.section	.text._Z33prepareVerticalPottsProblems8ADMMPfS_S_S_S_S_S_S_S_S_fjjj,"ax",@progbits
	.align	128
        .global         _Z33prepareVerticalPottsProblems8ADMMPfS_S_S_S_S_S_S_S_S_fjjj
        .type           _Z33prepareVerticalPottsProblems8ADMMPfS_S_S_S_S_S_S_S_S_fjjj,@function
        .size           _Z33prepareVerticalPottsProblems8ADMMPfS_S_S_S_S_S_S_S_S_fjjj,(.L_x_58 - _Z33prepareVerticalPottsProblems8ADMMPfS_S_S_S_S_S_S_S_S_fjjj)
        .other          _Z33prepareVerticalPottsProblems8ADMMPfS_S_S_S_S_S_S_S_S_fjjj,@"STO_CUDA_ENTRY STV_DEFAULT"
_Z33prepareVerticalPottsProblems8ADMMPfS_S_S_S_S_S_S_S_S_fjjj:
.text._Z33prepareVerticalPottsProblems8ADMMPfS_S_S_S_S_S_S_S_S_fjjj:
        /* <DEDUP_REMOVED lines=57> */
[----:B-----5:R-:W-:-:S04]  /*0390*/  FADD R11, R12, -R11 ;  /* 0x8000000b0c0b7221 */ /* 0x020fc80000000000 */
[----:B------:R-:W-:Y:S01]  /*03a0*/  FADD R11, R11, -R4 ;  /* 0x800000040b0b7221 */ /* 0x000fe20000000000 */
        /* <DEDUP_REMOVED lines=10> */
[----:B------:R-:W-:Y:S05]  /*0450*/  CALL.REL.NOINC `($__internal_1_$__cuda_sm3x_div_rn_noftz_f32_slowpath) ;  /* 0x0000000000187944 */ /* 0x000fea0003c00000 */
[----:B------:R-:W-:-:S07]  /*0460*/  IMAD.MOV.U32 R5, RZ, RZ, R0 ;  /* 0x000000ffff057224 */ /* 0x000fce00078e0000 */
.L_x_16:
[----:B------:R-:W-:Y:S05]  /*0470*/  BSYNC.RECONVERGENT B0 ;  /* 0x0000000000007941 */ /* 0x000fea0003800200 */
.L_x_15:
[----:B------:R-:W0:Y:S02]  /*0480*/  LDC.64 R2, c[0x0][0x390] ;  /* 0x0000e400ff027b82 */ /* 0x000e240000000a00 */
[----:B0-----:R-:W-:-:S05]  /*0490*/  IMAD.WIDE.U32 R2, R9, 0x4, R2 ;  /* 0x0000000409027825 */ /* 0x001fca00078e0002 */
[----:B------:R-:W-:Y:S01]  /*04a0*/  STG.E desc[UR4][R2.64], R5 ;  /* 0x0000000502007986 */ /* 0x000fe2000c101904 */
[----:B------:R-:W-:Y:S05]  /*04b0*/  EXIT ;  /* 0x000000000000794d */ /* 0x000fea0003800000 */
        .weak           $__internal_1_$__cuda_sm3x_div_rn_noftz_f32_slowpath
        .type           $__internal_1_$__cuda_sm3x_div_rn_noftz_f32_slowpath,@function
        .size           $__internal_1_$__cuda_sm3x_div_rn_noftz_f32_slowpath,(.L_x_58 - $__internal_1_$__cuda_sm3x_div_rn_noftz_f32_slowpath)
$__internal_1_$__cuda_sm3x_div_rn_noftz_f32_slowpath:
        /* <DEDUP_REMOVED lines=36> */
.L_x_18:
        /* <DEDUP_REMOVED lines=51> */
.L_x_25:
[----:B------:R-:W-:-:S04]  /*0a30*/  LOP3.LUT R0, R0, 0x80000000, RZ, 0xc0, !PT ;  /* 0x8000000000007812 */ /* 0x000fc800078ec0ff */
[----:B------:R-:W-:Y:S01]  /*0a40*/  LOP3.LUT R0, R0, 0x7f800000, RZ, 0xfc, !PT ;  /* 0x7f80000000007812 */ /* 0x000fe200078efcff */
[----:B------:R-:W-:Y:S06]  /*0a50*/  BRA `(.L_x_26) ;  /* 0x0000000000047947 */ /* 0x000fec0003800000 */
.L_x_24:
[----:B------:R-:W-:-:S07]  /*0a60*/  IMAD R0, R4, 0x800000, R0 ;  /* 0x0080000004007824 */ /* 0x000fce00078e0200 */
.L_x_26:
[----:B------:R-:W-:Y:S05]  /*0a70*/  BSYNC.RECONVERGENT B2 ;  /* 0x0000000000027941 */ /* 0x000fea0003800200 */
.L_x_23:
[----:B------:R-:W-:Y:S05]  /*0a80*/  BRA `(.L_x_27) ;  /* 0x0000000000207947 */ /* 0x000fea0003800000 */
.L_x_22:
[----:B------:R-:W-:-:S04]  /*0a90*/  LOP3.LUT R0, R19, 0x80000000, R6, 0x48, !PT ;  /* 0x8000000013007812 */ /* 0x000fc800078e4806 */
[----:B------:R-:W-:Y:S01]  /*0aa0*/  LOP3.LUT R0, R0, 0x7f800000, RZ, 0xfc, !PT ;  /* 0x7f80000000007812 */ /* 0x000fe200078efcff */
[----:B------:R-:W-:Y:S06]  /*0ab0*/  BRA `(.L_x_27) ;  /* 0x0000000000147947 */ /* 0x000fec0003800000 */
.L_x_21:
[----:B------:R-:W-:Y:S01]  /*0ac0*/  LOP3.LUT R0, R19, 0x80000000, R6, 0x48, !PT ;  /* 0x8000000013007812 */ /* 0x000fe200078e4806 */
[----:B------:R-:W-:Y:S06]  /*0ad0*/  BRA `(.L_x_27) ;  /* 0x00000000000c7947 */ /* 0x000fec0003800000 */
.L_x_20:
[----:B------:R-:W0:Y:S01]  /*0ae0*/  MUFU.RSQ R0, -QNAN ;  /* 0xffc0000000007908 */ /* 0x000e220000001400 */
[----:B------:R-:W-:Y:S05]  /*0af0*/  BRA `(.L_x_27) ;  /* 0x0000000000047947 */ /* 0x000fea0003800000 */
.L_x_19:
[----:B------:R-:W-:-:S07]  /*0b00*/  FADD.FTZ R0, R0, R3 ;  /* 0x0000000300007221 */ /* 0x000fce0000010000 */
.L_x_27:
[----:B------:R-:W-:Y:S05]  /*0b10*/  BSYNC.RECONVERGENT B1 ;  /* 0x0000000000017941 */ /* 0x000fea0003800200 */
.L_x_17:
[----:B------:R-:W-:-:S04]  /*0b20*/  HFMA2 R3, -RZ, RZ, 0, 0 ;  /* 0x00000000ff037431 */ /* 0x000fc800000001ff */
[----:B0-----:R-:W-:Y:S05]  /*0b30*/  RET.REL.NODEC R2 `(_Z33prepareVerticalPottsProblems8ADMMPfS_S_S_S_S_S_S_S_S_fjjj) ;  /* 0xfffffff402307950 */ /* 0x001fea0003c3ffff */
.L_x_28:
        /* <DEDUP_REMOVED lines=12> */
.L_x_58:


//--------------------- .text._Z33prepareDiagonalPottsProblems8ADMMPfS_S_S_S_S_S_S_S_S_fjjj --------------------------
	.section	.text._Z33prepareDiagonalPottsProblems8ADMMPfS_S_S_S_S_S_S_S_S_fjjj,"ax",@progbits
	.align	128
        .global         _Z33prepareDiagonalPottsProblems8ADMMPfS_S_S_S_S_S_S_S_S_fjjj
        .type           _Z33prepareDiagonalPottsProblems8ADMMPfS_S_S_S_S_S_S_S_S_fjjj,@function
        .size           _Z33prepareDiagonalPottsProblems8ADMMPfS_S_S_S_S_S_S_S_S_fjjj,(.L_x_59 - _Z33prepareDiagonalPottsProblems8ADMMPfS_S_S_S_S_S_S_S_S_fjjj)
        .other          _Z33prepareDiagonalPottsProblems8ADMMPfS_S_S_S_S_S_S_S_S_fjjj,@"STO_CUDA_ENTRY STV_DEFAULT"
_Z33prepareDiagonalPottsProblems8ADMMPfS_S_S_S_S_S_S_S_S_fjjj:
.text._Z33prepareDiagonalPottsProblems8ADMMPfS_S_S_S_S_S_S_S_S_fjjj:
        /* <DEDUP_REMOVED lines=69> */
[----:B------:R-:W-:Y:S05]  /*0450*/  CALL.REL.NOINC `($__internal_2_$__cuda_sm3x_div_rn_noftz_f32_slowpath) ;  /* 0x0000000000187944 */ /* 0x000fea0003c00000 */
[----:B------:R-:W-:-:S07]  /*0460*/  IMAD.MOV.U32 R5, RZ, RZ, R0 ;  /* 0x000000ffff057224 */ /* 0x000fce00078e0000 */
.L_x_30:
[----:B------:R-:W-:Y:S05]  /*0470*/  BSYNC.RECONVERGENT B0 ;  /* 0x0000000000007941 */ /* 0x000fea0003800200 */
.L_x_29:
[----:B------:R-:W0:Y:S02]  /*0480*/  LDC.64 R2, c[0x0][0x398] ;  /* 0x0000e600ff027b82 */ /* 0x000e240000000a00 */
[----:B0-----:R-:W-:-:S05]  /*0490*/  IMAD.WIDE.U32 R2, R9, 0x4, R2 ;  /* 0x0000000409027825 */ /* 0x001fca00078e0002 */
[----:B------:R-:W-:Y:S01]  /*04a0*/  STG.E desc[UR4][R2.64], R5 ;  /* 0x0000000502007986 */ /* 0x000fe2000c101904 */
[----:B------:R-:W-:Y:S05]  /*04b0*/  EXIT ;  /* 0x000000000000794d */ /* 0x000fea0003800000 */
        .weak           $__internal_2_$__cuda_sm3x_div_rn_noftz_f32_slowpath
        .type           $__internal_2_$__cuda_sm3x_div_rn_noftz_f32_slowpath,@function
        .size           $__internal_2_$__cuda_sm3x_div_rn_noftz_f32_slowpath,(.L_x_59 - $__internal_2_$__cuda_sm3x_div_rn_noftz_f32_slowpath)
$__internal_2_$__cuda_sm3x_div_rn_noftz_f32_slowpath:
        /* <DEDUP_REMOVED lines=36> */
.L_x_32:
        /* <DEDUP_REMOVED lines=51> */
.L_x_39:
[----:B------:R-:W-:-:S04]  /*0a30*/  LOP3.LUT R0, R0, 0x80000000, RZ, 0xc0, !PT ;  /* 0x8000000000007812 */ /* 0x000fc800078ec0ff */
[----:B------:R-:W-:Y:S01]  /*0a40*/  LOP3.LUT R0, R0, 0x7f800000, RZ, 0xfc, !PT ;  /* 0x7f80000000007812 */ /* 0x000fe200078efcff */
[----:B------:R-:W-:Y:S06]  /*0a50*/  BRA `(.L_x_40) ;  /* 0x0000000000047947 */ /* 0x000fec0003800000 */
.L_x_38:
[----:B------:R-:W-:-:S07]  /*0a60*/  IMAD R0, R4, 0x800000, R0 ;  /* 0x0080000004007824 */ /* 0x000fce00078e0200 */
.L_x_40:
[----:B------:R-:W-:Y:S05]  /*0a70*/  BSYNC.RECONVERGENT B2 ;  /* 0x0000000000027941 */ /* 0x000fea0003800200 */
.L_x_37:
[----:B------:R-:W-:Y:S05]  /*0a80*/  BRA `(.L_x_41) ;  /* 0x0000000000207947 */ /* 0x000fea0003800000 */
.L_x_36:
[----:B------:R-:W-:-:S04]  /*0a90*/  LOP3.LUT R0, R19, 0x80000000, R6, 0x48, !PT ;  /* 0x8000000013007812 */ /* 0x000fc800078e4806 */
[----:B------:R-:W-:Y:S01]  /*0aa0*/  LOP3.LUT R0, R0, 0x7f800000, RZ, 0xfc, !PT ;  /* 0x7f80000000007812 */ /* 0x000fe200078efcff */
[----:B------:R-:W-:Y:S06]  /*0ab0*/  BRA `(.L_x_41) ;  /* 0x0000000000147947 */ /* 0x000fec0003800000 */
.L_x_35:
[----:B------:R-:W-:Y:S01]  /*0ac0*/  LOP3.LUT R0, R19, 0x80000000, R6, 0x48, !PT ;  /* 0x8000000013007812 */ /* 0x000fe200078e4806 */
[----:B------:R-:W-:Y:S06]  /*0ad0*/  BRA `(.L_x_41) ;  /* 0x00000000000c7947 */ /* 0x000fec0003800000 */
.L_x_34:
[----:B------:R-:W0:Y:S01]  /*0ae0*/  MUFU.RSQ R0, -QNAN ;  /* 0xffc0000000007908 */ /* 0x000e220000001400 */
[----:B------:R-:W-:Y:S05]  /*0af0*/  BRA `(.L_x_41) ;  /* 0x0000000000047947 */ /* 0x000fea0003800000 */
.L_x_33:
[----:B------:R-:W-:-:S07]  /*0b00*/  FADD.FTZ R0, R0, R3 ;  /* 0x0000000300007221 */ /* 0x000fce0000010000 */
.L_x_41:
[----:B------:R-:W-:Y:S05]  /*0b10*/  BSYNC.RECONVERGENT B1 ;  /* 0x0000000000017941 */ /* 0x000fea0003800200 */
.L_x_31:
[----:B------:R-:W-:-:S04]  /*0b20*/  HFMA2 R3, -RZ, RZ, 0, 0 ;  /* 0x00000000ff037431 */ /* 0x000fc800000001ff */
[----:B0-----:R-:W-:Y:S05]  /*0b30*/  RET.REL.NODEC R2 `(_Z33prepareDiagonalPottsProblems8ADMMPfS_S_S_S_S_S_S_S_S_fjjj) ;  /* 0xfffffff402307950 */ /* 0x001fea0003c3ffff */
.L_x_42:
        /* <DEDUP_REMOVED lines=12> */
.L_x_59:


//--------------------- .text._Z35prepareHorizontalPottsProblems8ADMMPfS_S_S_S_S_S_S_S_S_fjjj --------------------------
	.section	.text._Z35prepareHorizontalPottsProblems8ADMMPfS_S_S_S_S_S_S_S_S_fjjj,"ax",@progbits
	.align	128
        .global         _Z35prepareHorizontalPottsProblems8ADMMPfS_S_S_S_S_S_S_S_S_fjjj
        .type           _Z35prepareHorizontalPottsProblems8ADMMPfS_S_S_S_S_S_S_S_S_fjjj,@function
        .size           _Z35prepareHorizontalPottsProblems8ADMMPfS_S_S_S_S_S_S_S_S_fjjj,(.L_x_60 - _Z35prepareHorizontalPottsProblems8ADMMPfS_S_S_S_S_S_S_S_S_fjjj)
        .other          _Z35prepareHorizontalPottsProblems8ADMMPfS_S_S_S_S_S_S_S_S_fjjj,@"STO_CUDA_ENTRY STV_DEFAULT"
_Z35prepareHorizontalPottsProblems8ADMMPfS_S_S_S_S_S_S_S_S_fjjj:
.text._Z35prepareHorizontalPottsProblems8ADMMPfS_S_S_S_S_S_S_S_S_fjjj:
        /* <DEDUP_REMOVED lines=57> */
[----:B-----5:R-:W-:-:S04]  /*0390*/  FADD R11, -R12, -R11 ;  /* 0x8000000b0c0b7221 */ /* 0x020fc80000000100 */
        /* <DEDUP_REMOVED lines=11> */
[----:B------:R-:W-:Y:S05]  /*0450*/  CALL.REL.NOINC `($__internal_3_$__cuda_sm3x_div_rn_noftz_f32_slowpath) ;  /* 0x0000000000187944 */ /* 0x000fea0003c00000 */
[----:B------:R-:W-:-:S07]  /*0460*/  IMAD.MOV.U32 R5, RZ, RZ, R0 ;  /* 0x000000ffff057224 */ /* 0x000fce00078e0000 */
.L_x_44:
[----:B------:R-:W-:Y:S05]  /*0470*/  BSYNC.RECONVERGENT B0 ;  /* 0x0000000000007941 */ /* 0x000fea0003800200 */
.L_x_43:
[----:B------:R-:W0:Y:S02]  /*0480*/  LDC.64 R2, c[0x0][0x388] ;  /* 0x0000e200ff027b82 */ /* 0x000e240000000a00 */
[----:B0-----:R-:W-:-:S05]  /*0490*/  IMAD.WIDE.U32 R2, R9, 0x4, R2 ;  /* 0x0000000409027825 */ /* 0x001fca00078e0002 */
[----:B------:R-:W-:Y:S01]  /*04a0*/  STG.E desc[UR4][R2.64], R5 ;  /* 0x0000000502007986 */ /* 0x000fe2000c101904 */
[----:B------:R-:W-:Y:S05]  /*04b0*/  EXIT ;  /* 0x000000000000794d */ /* 0x000fea0003800000 */
        .weak           $__internal_3_$__cuda_sm3x_div_rn_noftz_f32_slowpath
        .type           $__internal_3_$__cuda_sm3x_div_rn_noftz_f32_slowpath,@function
        .size           $__internal_3_$__cuda_sm3x_div_rn_noftz_f32_slowpath,(.L_x_60 - $__internal_3_$__cuda_sm3x_div_rn_noftz_f32_slowpath)
$__internal_3_$__cuda_sm3x_div_rn_noftz_f32_slowpath:
        /* <DEDUP_REMOVED lines=36> */
.L_x_46:
        /* <DEDUP_REMOVED lines=51> */
.L_x_53:
[----:B------:R-:W-:-:S04]  /*0a30*/  LOP3.LUT R0, R0, 0x80000000, RZ, 0xc0, !PT ;  /* 0x8000000000007812 */ /* 0x000fc800078ec0ff */
[----:B------:R-:W-:Y:S01]  /*0a40*/  LOP3.LUT R0, R0, 0x7f800000, RZ, 0xfc, !PT ;  /* 0x7f80000000007812 */ /* 0x000fe200078efcff */
[----:B------:R-:W-:Y:S06]  /*0a50*/  BRA `(.L_x_54) ;  /* 0x0000000000047947 */ /* 0x000fec0003800000 */
.L_x_52:
[----:B------:R-:W-:-:S07]  /*0a60*/  IMAD R0, R4, 0x800000, R0 ;  /* 0x0080000004007824 */ /* 0x000fce00078e0200 */
.L_x_54:
[----:B------:R-:W-:Y:S05]  /*0a70*/  BSYNC.RECONVERGENT B2 ;  /* 0x0000000000027941 */ /* 0x000fea0003800200 */
.L_x_51:
[----:B------:R-:W-:Y:S05]  /*0a80*/  BRA `(.L_x_55) ;  /* 0x0000000000207947 */ /* 0x000fea0003800000 */
.L_x_50:
[----:B------:R-:W-:-:S04]  /*0a90*/  LOP3.LUT R0, R19, 0x80000000, R6, 0x48, !PT ;  /* 0x8000000013007812 */ /* 0x000fc800078e4806 */
[----:B------:R-:W-:Y:S01]  /*0aa0*/  LOP3.LUT R0, R0, 0x7f800000, RZ, 0xfc, !PT ;  /* 0x7f80000000007812 */ /* 0x000fe200078efcff */
[----:B------:R-:W-:Y:S06]  /*0ab0*/  BRA `(.L_x_55) ;  /* 0x0000000000147947 */ /* 0x000fec0003800000 */
.L_x_49:
[----:B------:R-:W-:Y:S01]  /*0ac0*/  LOP3.LUT R0, R19, 0x80000000, R6, 0x48, !PT ;  /* 0x8000000013007812 */ /* 0x000fe200078e4806 */
[----:B------:R-:W-:Y:S06]  /*0ad0*/  BRA `(.L_x_55) ;  /* 0x00000000000c7947 */ /* 0x000fec0003800000 */
.L_x_48:
[----:B------:R-:W0:Y:S01]  /*0ae0*/  MUFU.RSQ R0, -QNAN ;  /* 0xffc0000000007908 */ /* 0x000e220000001400 */
[----:B------:R-:W-:Y:S05]  /*0af0*/  BRA `(.L_x_55) ;  /* 0x0000000000047947 */ /* 0x000fea0003800000 */
.L_x_47:
[----:B------:R-:W-:-:S07]  /*0b00*/  FADD.FTZ R0, R0, R3 ;  /* 0x0000000300007221 */ /* 0x000fce0000010000 */
.L_x_55:
[----:B------:R-:W-:Y:S05]  /*0b10*/  BSYNC.RECONVERGENT B1 ;  /* 0x0000000000017941 */ /* 0x000fea0003800200 */
.L_x_45:
[----:B------:R-:W-:-:S04]  /*0b20*/  HFMA2 R3, -RZ, RZ, 0, 0 ;  /* 0x00000000ff037431 */ /* 0x000fc800000001ff */
[----:B0-----:R-:W-:Y:S05]  /*0b30*/  RET.REL.NODEC R2 `(_Z35prepareHorizontalPottsProblems8ADMMPfS_S_S_S_S_S_S_S_S_fjjj) ;  /* 0xfffffff402307950 */ /* 0x001fea0003c3ffff */
.L_x_56:
        /* <DEDUP_REMOVED lines=12> */
.L_x_60:


//--------------------- .nv.shared.reserved.0     --------------------------
	.section	.nv.shared.reserved.0,"aw",@nobits
	.weak		__nv_reservedSMEM_offset_0_alias
	.size		__nv_reservedSMEM_offset_0_alias, 0, 64
	.other		__nv_reservedSMEM_offset_0_alias,@"STO_CUDA_RESERVED_SHARED STV_DEFAULT"
__nv_reservedSMEM_offset_0_alias:
	.zero		0
	.zero		64


//--------------------- .nv.constant0._Z35updateLagrangeMultiplierKernel8ADMMPfS_S_S_S_S_S_S_S_S_S_fjjj --------------------------
	.section	.nv.constant0._Z35updateLagrangeMultiplierKernel8ADMMPfS_S_S_S_S_S_S_S_S_S_fjjj,"a",@progbits
	.sectionflags	@""
	.align	4
.nv.constant0._Z35updateLagrangeMultiplierKernel8ADMMPfS_S_S_S_S_S_S_S_S_S_fjjj:
	.zero		1000


//--------------------- .nv.constant0._Z37prepareAntidiagonalPottsProblems8ADMMPfS_S_S_S_S_S_S_S_S_fjjj --------------------------
	.section	.nv.constant0._Z37prepareAntidiagonalPottsProblems8ADMMPfS_S_S_S_S_S_S_S_S_fjjj,"a",@progbits
	.sectionflags	@""
	.align	4
.nv.constant0._Z37prepareAntidiagonalPottsProblems8ADMMPfS_S_S_S_S_S_S_S_S_fjjj:
	.zero		992


//--------------------- .nv.constant0._Z33prepareVerticalPottsProblems8ADMMPfS_S_S_S_S_S_S_S_S_fjjj --------------------------
	.section	.nv.constant0._Z33prepareVerticalPottsProblems8ADMMPfS_S_S_S_S_S_S_S_S_fjjj,"a",@progbits
	.sectionflags	@""
	.align	4
.nv.constant0._Z33prepareVerticalPottsProblems8ADMMPfS_S_S_S_S_S_S_S_S_fjjj:
	.zero		992


//--------------------- .nv.constant0._Z33prepareDiagonalPottsProblems8ADMMPfS_S_S_S_S_S_S_S_S_fjjj --------------------------
	.section	.nv.constant0._Z33prepareDiagonalPottsProblems8ADMMPfS_S_S_S_S_S_S_S_S_fjjj,"a",@progbits
	.sectionflags	@""
	.align	4
.nv.constant0._Z33prepareDiagonalPottsProblems8ADMMPfS_S_S_S_S_S_S_S_S_fjjj:
	.zero		992


//--------------------- .nv.constant0._Z35prepareHorizontalPottsProblems8ADMMPfS_S_S_S_S_S_S_S_S_fjjj --------------------------
	.section	.nv.constant0._Z35prepareHorizontalPottsProblems8ADMMPfS_S_S_S_S_S_S_S_S_fjjj,"a",@progbits
	.sectionflags	@""
	.align	4
.nv.constant0._Z35prepareHorizontalPottsProblems8ADMMPfS_S_S_S_S_S_S_S_S_fjjj:
	.zero		992


//--------------------- SYMBOLS --------------------------

	.type		.nv.reservedSmem.offset0,@object
	.size		.nv.reservedSmem.offset0,0x4
